def gluon_tcgen05(
    a_ptr,
    b_ptr,
    c_ptr,
    M,
    N,
    K,
    stride_am,
    stride_bk,
    stride_cm,
    BLOCK_M: gl.constexpr,
    BLOCK_N: gl.constexpr,
    BLOCK_K: gl.constexpr,
    DTYPE: gl.constexpr,
    A_LAYOUT: gl.constexpr,
    B_LAYOUT: gl.constexpr,
    C_LAYOUT: gl.constexpr,
    B_SHAPE: gl.constexpr,
    TMEM_LAYOUT: gl.constexpr,
    TMEM_REG: gl.constexpr,
    TRANS_B: gl.constexpr,
    NUM_BUFFERS: gl.constexpr,
):
    a_desc = tma.make_tensor_descriptor(
        a_ptr, [M, K], [stride_am, 1], [BLOCK_M, BLOCK_K], A_LAYOUT
    )
    b_desc = tma.make_tensor_descriptor(
        b_ptr,
        [N, K] if TRANS_B else [K, N],
        [stride_bk, 1],
        B_SHAPE,
        B_LAYOUT,
    )
    c_desc = tma.make_tensor_descriptor(
        c_ptr, [M, N], [stride_cm, 1], [BLOCK_M, BLOCK_N], C_LAYOUT
    )

    a_bufs = gl.allocate_shared_memory(
        DTYPE, [NUM_BUFFERS, BLOCK_M, BLOCK_K], A_LAYOUT
    )
    b_bufs = gl.allocate_shared_memory(DTYPE, [NUM_BUFFERS] + B_SHAPE, B_LAYOUT)

    pid_m = gl.program_id(0)
    pid_n = gl.program_id(1)
    off_m = pid_m * BLOCK_M
    off_n = pid_n * BLOCK_N

    tma_bars = gl.allocate_shared_memory(
        gl.int64, [NUM_BUFFERS, 1], mbarrier.MBarrierLayout()
    )
    mma_bars = gl.allocate_shared_memory(
        gl.int64, [NUM_BUFFERS, 1], mbarrier.MBarrierLayout()
    )
    for i in gl.static_range(NUM_BUFFERS):
        mbarrier.init(tma_bars.index(i), count=1)
        mbarrier.init(mma_bars.index(i), count=1)

    acc_tmem = allocate_tensor_memory(gl.float32, [BLOCK_M, BLOCK_N], TMEM_LAYOUT)
    idx = 0
    phase = 0
    use_acc = False
    for k in range(0, K, BLOCK_K):
        a = a_bufs.index(idx)
        b = b_bufs.index(idx)
        tma_bar = tma_bars.index(idx)
        mma_bar = mma_bars.index(idx)
        mbarrier.expect(
            tma_bar, a_desc.block_type.nbytes + b_desc.block_type.nbytes
        )
        tma.async_copy_global_to_shared(a_desc, [off_m, k], tma_bar, a)
        tma.async_copy_global_to_shared(
            b_desc, [off_n, k] if TRANS_B else [k, off_n], tma_bar, b
        )
        mbarrier.wait(tma_bar, phase=phase)

        if TRANS_B:
            b = b.permute((1, 0))
        tcgen05_mma(a, b, acc_tmem, use_acc=use_acc)
        tcgen05_commit(mma_bar)
        mbarrier.wait(mma_bar, phase=phase)
        use_acc = True

        idx += 1
        if idx == NUM_BUFFERS:
            idx = 0
            phase ^= 1

    for i in gl.static_range(NUM_BUFFERS):
        mbarrier.invalidate(tma_bars.index(i))
        mbarrier.invalidate(mma_bars.index(i))

    acc = acc_tmem.load(TMEM_REG)
    c_smem = gl.allocate_shared_memory(DTYPE, [BLOCK_M, BLOCK_N], C_LAYOUT)
    c_smem.store(acc.to(DTYPE))
    fence_async_shared()
    tma.async_copy_shared_to_global(c_desc, [off_m, off_n], c_smem)
    tma.store_wait(pendings=0)

# config = {"BLOCK_K": 64, "BLOCK_M": 128, "BLOCK_N": 64, "arch": "sm_100", "dtype": "fp8e4m3", "num_buffers": 1, "num_warps": 4, "trans_b": 1}
# arch = sm_100


// ===== COMPILED SASS (sm_100a) =====

	.target	sm_100a

	.elftype	@"ET_EXEC"


//--------------------- .note.nv.tkinfo           --------------------------
	.section	.note.nv.tkinfo,"",@"SHT_NOTE"
	.sectionflags	@"SHF_NOTE_NV_TKINFO"
	.tkinfo
        /*0018*/ 	.word	0x00000081
        /*0030*/ 	.string	""
        /*0030*/ 	.string	"ptxas-blackwell"
        /*0030*/ 	.string	"Cuda compilation tools, release 12.9, V12.9.86"
        /*0030*/ 	.string	"Build cuda_12.9.r12.9/compiler.36037853_0"
        /*0030*/ 	.string	"-v  -suppress-debug-info  -lineinfo  -arch sm_100a "



//--------------------- .note.nv.cuver            --------------------------
	.section	.note.nv.cuver,"",@"SHT_NOTE"
	.sectionflags	@"SHF_NOTE_NV_CUVER"
        /*0018*/ 	.short	0x0001
        /*001a*/ 	.short	0x0064
        /*001c*/ 	.short	0x0001
        /*001e*/ 	.short	0x0000
        /*0020*/ 	.short	0x0001
        /*0022*/ 	.short	0x0000


//--------------------- .nv.info                  --------------------------
	.section	.nv.info,"",@"SHT_CUDA_INFO"
	.align	4


	//----- nvinfo : EIATTR_REGCOUNT
	.align		4
        /*0000*/ 	.byte	0x04, 0x2f
        /*0002*/ 	.short	(.L_4 - .L_3)
	.align		4
.L_3:
        /*0004*/ 	.word	index@(gluon_tcgen05)
        /*0008*/ 	.word	0x00000047


	//----- nvinfo : EIATTR_FRAME_SIZE
	.align		4
.L_4:
        /*000c*/ 	.byte	0x04, 0x11
        /*000e*/ 	.short	(.L_6 - .L_5)
	.align		4
.L_5:
        /*0010*/ 	.word	index@($__internal_2_$__cuda_sm10x_tcgen05_guardrail_trap_unallocated_columns_being_dealloced)
        /*0014*/ 	.word	0x00000000


	//----- nvinfo : EIATTR_FRAME_SIZE
	.align		4
.L_6:
        /*0018*/ 	.byte	0x04, 0x11
        /*001a*/ 	.short	(.L_8 - .L_7)
	.align		4
.L_7:
        /*001c*/ 	.word	index@($__internal_1_$__cuda_sm10x_tcgen05_guardrail_trap_phase_invalid_during_alloc)
        /*0020*/ 	.word	0x00000000


	//----- nvinfo : EIATTR_FRAME_SIZE
	.align		4
.L_8:
        /*0024*/ 	.byte	0x04, 0x11
        /*0026*/ 	.short	(.L_10 - .L_9)
	.align		4
.L_9:
        /*0028*/ 	.word	index@($__internal_0_$__cuda_sm10x_tcgen05_guardrail_trap_col_being_dealloced_not_returned_by_alloc)
        /*002c*/ 	.word	0x00000000


	//----- nvinfo : EIATTR_FRAME_SIZE
	.align		4
.L_10:
        /*0030*/ 	.byte	0x04, 0x11
        /*0032*/ 	.short	(.L_12 - .L_11)
	.align		4
.L_11:
        /*0034*/ 	.word	index@(gluon_tcgen05)
        /*0038*/ 	.word	0x00000000


	//----- nvinfo : EIATTR_MIN_STACK_SIZE
	.align		4
.L_12:
        /*003c*/ 	.byte	0x04, 0x12
        /*003e*/ 	.short	(.L_14 - .L_13)
	.align		4
.L_13:
        /*0040*/ 	.word	index@(gluon_tcgen05)
        /*0044*/ 	.word	0x00000000
.L_14:


//--------------------- .nv.info.gluon_tcgen05    --------------------------
	.section	.nv.info.gluon_tcgen05,"",@"SHT_CUDA_INFO"
	.sectionflags	@""
	.align	4


	//----- nvinfo : EIATTR_CUDA_API_VERSION
	.align		4
        /*0000*/ 	.byte	0x04, 0x37
        /*0002*/ 	.short	(.L_16 - .L_15)
.L_15:
        /*0004*/ 	.word	0x00000081


	//----- nvinfo : EIATTR_KPARAM_INFO
	.align		4
.L_16:
        /*0008*/ 	.byte	0x04, 0x17
        /*000a*/ 	.short	(.L_18 - .L_17)
.L_17:
        /*000c*/ 	.word	0x00000000
        /*0010*/ 	.short	0x000a
        /*0012*/ 	.short	0x0048
        /*0014*/ 	.byte	0x00, 0xf4, 0x21, 0x00


	//----- nvinfo : EIATTR_KPARAM_INFO
	.align		4
.L_18:
        /*0018*/ 	.byte	0x04, 0x17
        /*001a*/ 	.short	(.L_20 - .L_19)
.L_19:
        /*001c*/ 	.word	0x00000000
        /*0020*/ 	.short	0x0009
        /*0022*/ 	.short	0x0040
        /*0024*/ 	.byte	0x00, 0xf4, 0x21, 0x00


	//----- nvinfo : EIATTR_KPARAM_INFO
	.align		4
.L_20:
        /*0028*/ 	.byte	0x04, 0x17
        /*002a*/ 	.short	(.L_22 - .L_21)
.L_21:
        /*002c*/ 	.word	0x00000000
        /*0030*/ 	.short	0x0008
        /*0032*/ 	.short	0x0038
        /*0034*/ 	.byte	0x00, 0xf0, 0x21, 0x00


	//----- nvinfo : EIATTR_KPARAM_INFO
	.align		4
.L_22:
        /*0038*/ 	.byte	0x04, 0x17
        /*003a*/ 	.short	(.L_24 - .L_23)
.L_23:
        /*003c*/ 	.word	0x00000000
        /*0040*/ 	.short	0x0007
        /*0042*/ 	.short	0x0030
        /*0044*/ 	.byte	0x00, 0xf0, 0x21, 0x00


	//----- nvinfo : EIATTR_KPARAM_INFO
	.align		4
.L_24:
        /*0048*/ 	.byte	0x04, 0x17
        /*004a*/ 	.short	(.L_26 - .L_25)
.L_25:
        /*004c*/ 	.word	0x00000000
        /*0050*/ 	.short	0x0006
        /*0052*/ 	.short	0x0028
        /*0054*/ 	.byte	0x00, 0xf0, 0x21, 0x00


	//----- nvinfo : EIATTR_KPARAM_INFO
	.align		4
.L_26:
        /*0058*/ 	.byte	0x04, 0x17
        /*005a*/ 	.short	(.L_28 - .L_27)
.L_27:
        /*005c*/ 	.word	0x00000000
        /*0060*/ 	.short	0x0005
        /*0062*/ 	.short	0x0020
        /*0064*/ 	.byte	0x00, 0xf0, 0x11, 0x00


	//----- nvinfo : EIATTR_KPARAM_INFO
	.align		4
.L_28:
        /*0068*/ 	.byte	0x04, 0x17
        /*006a*/ 	.short	(.L_30 - .L_29)
.L_29:
        /*006c*/ 	.word	0x00000000
        /*0070*/ 	.short	0x0004
        /*0072*/ 	.short	0x001c
        /*0074*/ 	.byte	0x00, 0xf0, 0x11, 0x00


	//----- nvinfo : EIATTR_KPARAM_INFO
	.align		4
.L_30:
        /*0078*/ 	.byte	0x04, 0x17
        /*007a*/ 	.short	(.L_32 - .L_31)
.L_31:
        /*007c*/ 	.word	0x00000000
        /*0080*/ 	.short	0x0003
        /*0082*/ 	.short	0x0018
        /*0084*/ 	.byte	0x00, 0xf0, 0x11, 0x00


	//----- nvinfo : EIATTR_KPARAM_INFO
	.align		4
.L_32:
        /*0088*/ 	.byte	0x04, 0x17
        /*008a*/ 	.short	(.L_34 - .L_33)
.L_33:
        /*008c*/ 	.word	0x00000000
        /*0090*/ 	.short	0x0002
        /*0092*/ 	.short	0x0010
        /*0094*/ 	.byte	0x00, 0xf4, 0x21, 0x00


	//----- nvinfo : EIATTR_KPARAM_INFO
	.align		4
.L_34:
        /*0098*/ 	.byte	0x04, 0x17
        /*009a*/ 	.short	(.L_36 - .L_35)
.L_35:
        /*009c*/ 	.word	0x00000000
        /*00a0*/ 	.short	0x0001
        /*00a2*/ 	.short	0x0008
        /*00a4*/ 	.byte	0x00, 0xf4, 0x21, 0x00


	//----- nvinfo : EIATTR_KPARAM_INFO
	.align		4
.L_36:
        /*00a8*/ 	.byte	0x04, 0x17
        /*00aa*/ 	.short	(.L_38 - .L_37)
.L_37:
        /*00ac*/ 	.word	0x00000000
        /*00b0*/ 	.short	0x0000
        /*00b2*/ 	.short	0x0000
        /*00b4*/ 	.byte	0x00, 0xf4, 0x21, 0x00


	//----- nvinfo : EIATTR_AT_ENTRY_FRAGMENTS
	.align		4
.L_38:
        /*00b8*/ 	.byte	0x04, 0x4f
        /*00ba*/ 	.short	(.L_40 - .L_39)


	//   ....[0]....
.L_39:
        /*00bc*/ 	.word	0x00000004


	//----- nvinfo : EIATTR_RESERVED_SMEM_USED
	.align		4
.L_40:
        /*00c0*/ 	.byte	0x01, 0x41
	.zero		2


	//----- nvinfo : EIATTR_SPARSE_MMA_MASK
	.align		4
        /*00c4*/ 	.byte	0x03, 0x50
        /*00c6*/ 	.short	0x0000


	//----- nvinfo : EIATTR_TCGEN05_1CTA_USED
	.align		4
        /*00c8*/ 	.byte	0x01, 0x51
	.zero		2


	//----- nvinfo : EIATTR_MAXREG_COUNT
	.align		4
        /*00cc*/ 	.byte	0x03, 0x1b
        /*00ce*/ 	.short	0x00ff


	//----- nvinfo : EIATTR_NUM_BARRIERS
	.align		4
        /*00d0*/ 	.byte	0x02, 0x4c
        /*00d2*/ 	.byte	0x01
	.zero		1


	//----- nvinfo : EIATTR_INT_WARP_WIDE_INSTR_OFFSETS
	.align		4
        /*00d4*/ 	.byte	0x04, 0x31
        /*00d6*/ 	.short	(.L_42 - .L_41)


	//   ....[0]....
.L_41:
        /*00d8*/ 	.word	0x000016a0


	//   ....[1]....
        /*00dc*/ 	.word	0x000016c0


	//   ....[2]....
        /*00e0*/ 	.word	0x00001740


	//   ....[3]....
        /*00e4*/ 	.word	0x00001860


	//   ....[4]....
        /*00e8*/ 	.word	0x00001870


	//   ....[5]....
        /*00ec*/ 	.word	0x00001880


	//   ....[6]....
        /*00f0*/ 	.word	0x00001890


	//   ....[7]....
        /*00f4*/ 	.word	0x00001ac0


	//   ....[8]....
        /*00f8*/ 	.word	0x00001ad0


	//   ....[9]....
        /*00fc*/ 	.word	0x00001bf0


	//   ....[10]....
        /*0100*/ 	.word	0x00001c00


	//   ....[11]....
        /*0104*/ 	.word	0x00001c50


	//   ....[12]....
        /*0108*/ 	.word	0x00001c90


	//   ....[13]....
        /*010c*/ 	.word	0x00001dc0


	//   ....[14]....
        /*0110*/ 	.word	0x00001dd0


	//   ....[15]....
        /*0114*/ 	.word	0x00001fc0


	//   ....[16]....
        /*0118*/ 	.word	0x00001fd0


	//   ....[17]....
        /*011c*/ 	.word	0x00002460


	//   ....[18]....
        /*0120*/ 	.word	0x000024b0


	//----- nvinfo : EIATTR_COOP_GROUP_MASK_REGIDS
	.align		4
.L_42:
        /*0124*/ 	.byte	0x04, 0x29
        /*0126*/ 	.short	(.L_44 - .L_43)


	//   ....[0]....
.L_43:
        /*0128*/ 	.word	0xffffffff


	//   ....[1]....
        /*012c*/ 	.word	0xffffffff


	//   ....[2]....
        /*0130*/ 	.word	0xffffffff


	//   ....[3]....
        /*0134*/ 	.word	0xffffffff


	//   ....[4]....
        /*0138*/ 	.word	0xffffffff


	//   ....[5]....
        /*013c*/ 	.word	0xffffffff


	//   ....[6]....
        /*0140*/ 	.word	0xffffffff


	//   ....[7]....
        /*0144*/ 	.word	0xffffffff


	//   ....[8]....
        /*0148*/ 	.word	0xffffffff


	//   ....[9]....
        /*014c*/ 	.word	0xffffffff


	//----- nvinfo : EIATTR_COOP_GROUP_INSTR_OFFSETS
	.align		4
.L_44:
        /*0150*/ 	.byte	0x04, 0x28
        /*0152*/ 	.short	(.L_46 - .L_45)


	//   ....[0]....
.L_45:
        /*0154*/ 	.word	0x00000050


	//   ....[1]....
        /*0158*/ 	.word	0x00000310


	//   ....[2]....
        /*015c*/ 	.word	0x000004f0


	//   ....[3]....
        /*0160*/ 	.word	0x00000980


	//   ....[4]....
        /*0164*/ 	.word	0x00000ac0


	//   ....[5]....
        /*0168*/ 	.word	0x00000fa0


	//   ....[6]....
        /*016c*/ 	.word	0x000010e0


	//   ....[7]....
        /*0170*/ 	.word	0x00001530


	//   ....[8]....
        /*0174*/ 	.word	0x000022f0


	//   ....[9]....
        /*0178*/ 	.word	0x00002560


	//----- nvinfo : EIATTR_VRC_CTA_INIT_COUNT
	.align		4
.L_46:
        /*017c*/ 	.byte	0x02, 0x4a
        /*017e*/ 	.byte	0x80
	.zero		1


	//----- nvinfo : EIATTR_MBARRIER_INSTR_OFFSETS
	.align		4
        /*0180*/ 	.byte	0x04, 0x39
        /*0182*/ 	.short	(.L_48 - .L_47)


	//   ....[0]....
.L_47:
        /*0184*/ 	.word	0x00001760
        /*0188*/ 	.word	0x000000ff
        /*018c*/ 	.word	0x00003000
        /*0190*/ 	.short	0x0100
        /*0192*/ 	.byte	0x08
	.zero		1


	//   ....[1]....
        /*0194*/ 	.word	0x00001770
        /*0198*/ 	.word	0x000000ff
        /*019c*/ 	.word	0x00003010
        /*01a0*/ 	.short	0x0100
        /*01a2*/ 	.byte	0x08
	.zero		1


	//   ....[2]....
        /*01a4*/ 	.word	0x000019e0
        /*01a8*/ 	.word	0x000000ff
        /*01ac*/ 	.word	0x00003000
        /*01b0*/ 	.short	0x010a
        /*01b2*/ 	.byte	0x08
	.zero		1


	//   ....[3]....
        /*01b4*/ 	.word	0x00001b20
        /*01b8*/ 	.word	0x000000ff
        /*01bc*/ 	.word	0x00003010
        /*01c0*/ 	.short	0x010a
        /*01c2*/ 	.byte	0x08
	.zero		1


	//   ....[4]....
        /*01c4*/ 	.word	0x00001d00
        /*01c8*/ 	.word	0x000000ff
        /*01cc*/ 	.word	0x00003000
        /*01d0*/ 	.short	0x010a
        /*01d2*/ 	.byte	0x08
	.zero		1


	//   ....[5]....
        /*01d4*/ 	.word	0x00001e10
        /*01d8*/ 	.word	0x000000ff
        /*01dc*/ 	.word	0x00003010
        /*01e0*/ 	.short	0x010a
        /*01e2*/ 	.byte	0x08
	.zero		1


	//   ....[6]....
        /*01e4*/ 	.word	0x00001ea0
        /*01e8*/ 	.word	0x000000ff
        /*01ec*/ 	.word	0x00003000
        /*01f0*/ 	.short	0x0108
        /*01f2*/ 	.byte	0x08
	.zero		1


	//   ....[7]....
        /*01f4*/ 	.word	0x00001eb0
        /*01f8*/ 	.word	0x000000ff
        /*01fc*/ 	.word	0x00003010
        /*0200*/ 	.short	0x0108
        /*0202*/ 	.byte	0x08
	.zero		1


	//   ....[8]....
        /*0204*/ 	.word	0x00002580
        /*0208*/ 	.word	0x000000ff
        /*020c*/ 	.word	0x00003000
        /*0210*/ 	.short	0x010a
        /*0212*/ 	.byte	0x08
	.zero		1


	//   ....[9]....
        /*0214*/ 	.word	0x000025b0
        /*0218*/ 	.word	0x000000ff
        /*021c*/ 	.word	0x00003010
        /*0220*/ 	.short	0x010a
        /*0222*/ 	.byte	0x08
	.zero		1


	//   ....[10]....
        /*0224*/ 	.word	0x000025e0
        /*0228*/ 	.word	0x000000ff
        /*022c*/ 	.word	0x00003000
        /*0230*/ 	.short	0x010a
        /*0232*/ 	.byte	0x08
	.zero		1


	//   ....[11]....
        /*0234*/ 	.word	0x00002610
        /*0238*/ 	.word	0x000000ff
        /*023c*/ 	.word	0x00003010
        /*0240*/ 	.short	0x010a
        /*0242*/ 	.byte	0x08
	.zero		1


	//----- nvinfo : EIATTR_NUM_MBARRIERS
	.align		4
.L_48:
        /*0244*/ 	.byte	0x03, 0x38
        /*0246*/ 	.short	0x0002


	//----- nvinfo : EIATTR_EXIT_INSTR_OFFSETS
	.align		4
        /*0248*/ 	.byte	0x04, 0x1c
        /*024a*/ 	.short	(.L_50 - .L_49)


	//   ....[0]....
.L_49:
        /*024c*/ 	.word	0x00002570


	//----- nvinfo : EIATTR_REQNTID
	.align		4
.L_50:
        /*0250*/ 	.byte	0x04, 0x10
        /*0252*/ 	.short	(.L_52 - .L_51)
.L_51:
        /*0254*/ 	.word	0x00000080
        /*0258*/ 	.word	0x00000001
        /*025c*/ 	.word	0x00000001


	//----- nvinfo : EIATTR_CRS_STACK_SIZE
	.align		4
.L_52:
        /*0260*/ 	.byte	0x04, 0x1e
        /*0262*/ 	.short	(.L_54 - .L_53)
.L_53:
        /*0264*/ 	.word	0x00000000


	//----- nvinfo : EIATTR_CBANK_PARAM_SIZE
	.align		4
.L_54:
        /*0268*/ 	.byte	0x03, 0x19
        /*026a*/ 	.short	0x0050


	//----- nvinfo : EIATTR_PARAM_CBANK
	.align		4
        /*026c*/ 	.byte	0x04, 0x0a
        /*026e*/ 	.short	(.L_56 - .L_55)
	.align		4
.L_55:
        /*0270*/ 	.word	index@(.nv.constant0.gluon_tcgen05)
        /*0274*/ 	.short	0x0380
        /*0276*/ 	.short	0x0050


	//----- nvinfo : EIATTR_SW_WAR
	.align		4
.L_56:
        /*0278*/ 	.byte	0x04, 0x36
        /*027a*/ 	.short	(.L_58 - .L_57)
.L_57:
        /*027c*/ 	.word	0x00000008
.L_58:


//--------------------- .nv.compat                --------------------------
	.section	.nv.compat,"",@"SHT_CUDA_COMPAT_INFO"
	.align	4
        /*0000*/ 	.byte	0x02, 0x02, 0x02, 0x00, 0x02, 0x05, 0x05, 0x00, 0x02, 0x03, 0x03, 0x00, 0x02, 0x06, 0x01, 0x00


//--------------------- .nv.callgraph             --------------------------
	.section	.nv.callgraph,"",@"SHT_CUDA_CALLGRAPH"
	.align	4
	.sectionentsize	8
	.align		4
        /*0000*/ 	.word	0x00000000
	.align		4
        /*0004*/ 	.word	0xffffffff
	.align		4
        /*0008*/ 	.word	0x00000000
	.align		4
        /*000c*/ 	.word	0xfffffffe
	.align		4
        /*0010*/ 	.word	0x00000000
	.align		4
        /*0014*/ 	.word	0xfffffffd
	.align		4
        /*0018*/ 	.word	0x00000000
	.align		4
        /*001c*/ 	.word	0xfffffffc


//--------------------- .text.gluon_tcgen05       --------------------------
	.section	.text.gluon_tcgen05,"ax",@progbits
	.align	128
        .global         gluon_tcgen05
        .type           gluon_tcgen05,@function
        .size           gluon_tcgen05,(.L_x_74 - gluon_tcgen05)
        .other          gluon_tcgen05,@"STO_CUDA_ENTRY STV_DEFAULT"
gluon_tcgen05:
.text.gluon_tcgen05:
[----:B------:R-:W1:Y:S01]  /*0000*/  LDC R1, c[0x0][0x37c] ;  /* 0x0000df00ff017b82 */ /* 0x000e620000000800 */
[----:B------:R-:W2:Y:S02]  /*0010*/  S2R R0, SR_TID.X ;  /* 0x0000000000007919 */ /* 0x000ea40000002100 */
[----:B--2---:R-:W-:-:S13]  /*0020*/  ISETP.GE.U32.AND P2, PT, R0, 0x20, PT ;  /* 0x000000200000780c */ /* 0x004fda0003f46070 */
[----:B------:R-:W-:Y:S05]  /*0030*/  @P2 BRA `(.L_x_0) ;  /* 0x0000000000b82947 */ /* 0x000fea0003800000 */
[----:B------:R-:W2:Y:S01]  /*0040*/  S2UR UR6, SR_CgaCtaId ;  /* 0x00000000000679c3 */ /* 0x000ea20000008800 */
[----:B------:R-:W-:Y:S01]  /*0050*/  NOP ;  /* 0x0000000000007918 */ /* 0x000fe20000000000 */
[----:B------:R-:W-:Y:S02]  /*0060*/  UMOV UR4, 0x40 ;  /* 0x0000004000047882 */ /* 0x000fe40000000000 */
[----:B--2---:R-:W-:-:S09]  /*0070*/  ULEA UR4, UR6, UR4, 0x18 ;  /* 0x0000000406047291 */ /* 0x004fd2000f8ec0ff */
[----:B------:R-:W2:Y:S01]  /*0080*/  LDS.U8 R2, [UR4] ;  /* 0x00000004ff027984 */ /* 0x000ea20008000000 */
[----:B------:R-:W-:Y:S02]  /*0090*/  UMOV UR4, 0x400 ;  /* 0x0000040000047882 */ /* 0x000fe40000000000 */
[----:B------:R-:W-:Y:S01]  /*00a0*/  ULEA UR4, UR6, UR4, 0x18 ;  /* 0x0000000406047291 */ /* 0x000fe2000f8ec0ff */
[----:B--2---:R-:W-:-:S13]  /*00b0*/  ISETP.NE.AND P0, PT, R2, RZ, PT ;  /* 0x000000ff0200720c */ /* 0x004fda0003f05270 */
[----:B------:R-:W-:Y:S05]  /*00c0*/  @P0 BRA `(.L_x_1) ;  /* 0x00000000007c0947 */ /* 0x000fea0003800000 */
[----:B------:R-:W-:-:S13]  /*00d0*/  ELECT P0, URZ, PT ;  /* 0x0000000000ff782f */ /* 0x000fda0003800000 */
[----:B------:R-:W-:Y:S05]  /*00e0*/  @!P0 BRA `(.L_x_2) ;  /* 0x0000000000848947 */ /* 0x000fea0003800000 */
[----:B------:R-:W-:Y:S01]  /*00f0*/  UMOV UR5, 0x2 ;  /* 0x0000000200057882 */ /* 0x000fe20000000000 */
[----:B------:R-:W-:Y:S02]  /*0100*/  IMAD.MOV.U32 R5, RZ, RZ, 0x1 ;  /* 0x00000001ff057424 */ /* 0x000fe400078e00ff */
[----:B------:R-:W-:Y:S02]  /*0110*/  IMAD.MOV.U32 R3, RZ, RZ, 0x3 ;  /* 0x00000003ff037424 */ /* 0x000fe400078e00ff */
[----:B------:R-:W-:Y:S04]  /*0120*/  DEPBAR.LE SB2, 0x36 ;  /* 0x0000ad800000791a */ /* 0x000fe80000000000 */
[----:B------:R-:W2:Y:S02]  /*0130*/  UTCATOMSWS.FIND_AND_SET.ALIGN UP0, UR5, UR5 ;  /* 0x00000005000575e3 */ /* 0x000ea40008000800 */
[----:B--2---:R-:W-:-:S04]  /*0140*/  PLOP3.LUT P0, PT, PT, PT, UP0, 0x80, 0x8 ;  /* 0x000000000008781c */ /* 0x004fc80003f0f008 */
[----:B------:R-:W-:-:S04]  /*0150*/  SEL R2, RZ, 0xffffffff, !P0 ;  /* 0xffffffffff027807 */ /* 0x000fc80004000000 */
[----:B------:R-:W-:Y:S01]  /*0160*/  ISETP.NE.AND P0, PT, R2, RZ, PT ;  /* 0x000000ff0200720c */ /* 0x000fe20003f05270 */
[----:B------:R-:W-:-:S12]  /*0170*/  IMAD.U32 R2, RZ, RZ, UR5 ;  /* 0x00000005ff027e24 */ /* 0x000fd8000f8e00ff */
[----:B------:R-:W-:Y:S05]  /*0180*/  @P0 BRA `(.L_x_3) ;  /* 0x0000000000240947 */ /* 0x000fea0003800000 */
.L_x_4:
[----:B------:R-:W-:Y:S05]  /*0190*/  NANOSLEEP 0x64 ;  /* 0x000000640000795d */ /* 0x000fea0003800000 */
[----:B------:R-:W-:-:S05]  /*01a0*/  UMOV UR5, 0x2 ;  /* 0x0000000200057882 */ /* 0x000fca0000000000 */
[----:B------:R-:W-:Y:S04]  /*01b0*/  DEPBAR.LE SB2, 0x36 ;  /* 0x0000ad800000791a */ /* 0x000fe80000000000 */
[----:B------:R-:W2:Y:S02]  /*01c0*/  UTCATOMSWS.FIND_AND_SET.ALIGN UP0, UR5, UR5 ;  /* 0x00000005000575e3 */ /* 0x000ea40008000800 */
[----:B--2---:R-:W-:-:S04]  /*01d0*/  PLOP3.LUT P0, PT, PT, PT, UP0, 0x80, 0x8 ;  /* 0x000000000008781c */ /* 0x004fc80003f0f008 */
[----:B------:R-:W-:-:S04]  /*01e0*/  SEL R2, RZ, 0xffffffff, !P0 ;  /* 0xffffffffff027807 */ /* 0x000fc80004000000 */
[----:B------:R-:W-:Y:S01]  /*01f0*/  ISETP.NE.AND P0, PT, R2, RZ, PT ;  /* 0x000000ff0200720c */ /* 0x000fe20003f05270 */
[----:B------:R-:W-:-:S12]  /*0200*/  IMAD.U32 R2, RZ, RZ, UR5 ;  /* 0x00000005ff027e24 */ /* 0x000fd8000f8e00ff */
[----:B------:R-:W-:Y:S05]  /*0210*/  @!P0 BRA `(.L_x_4) ;  /* 0xfffffffc00dc8947 */ /* 0x000fea000383ffff */
.L_x_3:
[C---:B------:R-:W-:Y:S01]  /*0220*/  VIADD R4, R2.reuse, 0x10 ;  /* 0x0000001002047836 */ /* 0x040fe20000000000 */
[----:B------:R-:W-:Y:S01]  /*0230*/  UMOV UR5, 0x50 ;  /* 0x0000005000057882 */ /* 0x000fe20000000000 */
[----:B------:R-:W-:Y:S01]  /*0240*/  SHF.L.U32 R3, R3, R2, RZ ;  /* 0x0000000203037219 */ /* 0x000fe200000006ff */
[----:B------:R-:W-:Y:S01]  /*0250*/  ULEA UR5, UR6, UR5, 0x18 ;  /* 0x0000000506057291 */ /* 0x000fe2000f8ec0ff */
[----:B------:R-:W-:Y:S01]  /*0260*/  IMAD.SHL.U32 R2, R2, 0x20, RZ ;  /* 0x0000002002027824 */ /* 0x000fe200078e00ff */
[----:B------:R-:W-:-:S04]  /*0270*/  SHF.L.U32 R4, R5, R4, RZ ;  /* 0x0000000405047219 */ /* 0x000fc800000006ff */
[----:B------:R-:W-:-:S05]  /*0280*/  LOP3.LUT R3, R4, R3, RZ, 0xfc, !PT ;  /* 0x0000000304037212 */ /* 0x000fca00078efcff */
[----:B------:R2:W-:Y:S04]  /*0290*/  ATOMS.OR RZ, [UR5], R3 ;  /* 0x00000003ffff798c */ /* 0x0005e8000b000005 */
[----:B------:R2:W-:Y:S01]  /*02a0*/  STS [UR4], R2 ;  /* 0x00000002ff007988 */ /* 0x0005e20008000804 */
[----:B------:R-:W-:Y:S05]  /*02b0*/  BRA `(.L_x_2) ;  /* 0x0000000000107947 */ /* 0x000fea0003800000 */
.L_x_1:
[----:B------:R-:W-:Y:S01]  /*02c0*/  IMAD.MOV.U32 R3, RZ, RZ, -0x1 ;  /* 0xffffffffff037424 */ /* 0x000fe200078e00ff */
[----:B------:R-:W-:-:S04]  /*02d0*/  MOV R2, 0x300 ;  /* 0x0000030000027802 */ /* 0x000fc80000000f00 */
[----:B------:R2:W-:Y:S03]  /*02e0*/  STS [UR4], R3 ;  /* 0x00000003ff007988 */ /* 0x0005e60008000804 */
[----:B-12---:R-:W-:Y:S05]  /*02f0*/  CALL.REL.NOINC `($__internal_1_$__cuda_sm10x_tcgen05_guardrail_trap_phase_invalid_during_alloc) ;  /* 0x0000002000dc7944 */ /* 0x006fea0003c00000 */
.L_x_2:
[----:B------:R-:W-:Y:S05]  /*0300*/  WARPSYNC.ALL ;  /* 0x0000000000007948 */ /* 0x000fea0003800000 */
[----:B------:R-:W-:Y:S01]  /*0310*/  NOP ;  /* 0x0000000000007918 */ /* 0x000fe20000000000 */
.L_x_0:
[----:B------:R-:W3:Y:S08]  /*0320*/  S2UR UR4, SR_CgaCtaId ;  /* 0x00000000000479c3 */ /* 0x000ef00000008800 */
[----:B------:R-:W-:Y:S01]  /*0330*/  BAR.SYNC.DEFER_BLOCKING 0x0 ;  /* 0x0000000000007b1d */ /* 0x000fe20000010000 */
[----:B------:R-:W-:-:S05]  /*0340*/  LOP3.LUT R68, R0, 0x7f, RZ, 0xc0, !PT ;  /* 0x0000007f00447812 */ /* 0x000fca00078ec0ff */
[----:B------:R-:W-:Y:S02]  /*0350*/  UMOV UR8, 0x400 ;  /* 0x0000040000087882 */ /* 0x000fe40000000000 */
[----:B------:R-:W4:Y:S08]  /*0360*/  LDC R10, c[0x0][0x3a0] ;  /* 0x0000e800ff0a7b82 */ /* 0x000f300000000800 */
[----:B------:R-:W5:Y:S01]  /*0370*/  S2UR UR6, SR_CTAID.Y ;  /* 0x00000000000679c3 */ /* 0x000f620000002600 */
[----:B---3--:R-:W-:-:S09]  /*0380*/  ULEA UR8, UR4, UR8, 0x18 ;  /* 0x0000000804087291 */ /* 0x008fd2000f8ec0ff */
[----:B--2---:R-:W2:Y:S01]  /*0390*/  LDS R3, [UR8] ;  /* 0x00000008ff037984 */ /* 0x004ea20008000800 */
[----:B------:R-:W-:Y:S06]  /*03a0*/  BAR.SYNC.DEFER_BLOCKING 0x0 ;  /* 0x0000000000007b1d */ /* 0x000fec0000010000 */
[----:B------:R-:W-:Y:S05]  /*03b0*/  @P2 BRA `(.L_x_5) ;  /* 0x0000000000182947 */ /* 0x000fea0003800000 */
[----:B------:R-:W-:Y:S01]  /*03c0*/  ELECT P0, URZ, PT ;  /* 0x0000000000ff782f */ /* 0x000fe20003800000 */
[----:B------:R-:W-:Y:S01]  /*03d0*/  IMAD.MOV.U32 R2, RZ, RZ, 0x1 ;  /* 0x00000001ff027424 */ /* 0x000fe200078e00ff */
[----:B------:R-:W-:Y:S01]  /*03e0*/  UMOV UR5, 0x40 ;  /* 0x0000004000057882 */ /* 0x000fe20000000000 */
[----:B------:R-:W-:Y:S01]  /*03f0*/  UVIRTCOUNT.DEALLOC.SMPOOL 0x80 ;  /* 0x000000800000784c */ /* 0x000fe20000000000 */
[----:B------:R-:W-:-:S09]  /*0400*/  ULEA UR5, UR4, UR5, 0x18 ;  /* 0x0000000504057291 */ /* 0x000fd2000f8ec0ff */
[----:B------:R3:W-:Y:S03]  /*0410*/  @P0 STS.U8 [UR5], R2 ;  /* 0x00000002ff000988 */ /* 0x0007e60008000005 */
.L_x_5:
[----:B------:R-:W3:Y:S01]  /*0420*/  S2UR UR4, SR_CTAID.Z ;  /* 0x00000000000479c3 */ /* 0x000ee20000002700 */
[----:B------:R-:W5:Y:S01]  /*0430*/  LDCU UR5, c[0x0][0x370] ;  /* 0x00006e00ff0577ac */ /* 0x000f620008000800 */
[----:B------:R-:W-:Y:S01]  /*0440*/  ISETP.GE.U32.AND P0, PT, R68, 0x20, PT ;  /* 0x000000204400780c */ /* 0x000fe20003f06070 */
[----:B----4-:R-:W-:Y:S01]  /*0450*/  VIADD R5, R10, 0xffffffff ;  /* 0xffffffff0a057836 */ /* 0x010fe20000000000 */
[C---:B------:R-:W-:Y:S01]  /*0460*/  ISETP.NE.U32.AND P3, PT, R68.reuse, RZ, PT ;  /* 0x000000ff4400720c */ /* 0x040fe20003f65070 */
[----:B------:R-:W3:Y:S01]  /*0470*/  LDCU UR7, c[0x0][0x374] ;  /* 0x00006e80ff0777ac */ /* 0x000ee20008000800 */
[----:B------:R-:W-:Y:S01]  /*0480*/  LEA R4, R68, UR8, 0x2 ;  /* 0x0000000844047c11 */ /* 0x000fe2000f8e10ff */
[----:B------:R-:W-:Y:S01]  /*0490*/  BSSY.RECONVERGENT B0, `(.L_x_6) ;  /* 0x0000015000007945 */ /* 0x000fe20003800200 */
[----:B------:R-:W5:Y:S01]  /*04a0*/  S2UR UR11, SR_CTAID.X ;  /* 0x00000000000b79c3 */ /* 0x000f620000002500 */
[----:B------:R-:W4:Y:S01]  /*04b0*/  LDCU.64 UR16, c[0x0][0x3c0] ;  /* 0x00007800ff1077ac */ /* 0x000f220008000a00 */
[----:B--2---:R-:W-:-:S05]  /*04c0*/  R2UR UR29, R3 ;  /* 0x00000000031d72ca */ /* 0x004fca00000e0000 */
[----:B------:R2:W-:Y:S01]  /*04d0*/  @!P0 STS [R4], RZ ;  /* 0x000000ff04008388 */ /* 0x0005e20000000800 */
[----:B------:R-:W1:Y:S01]  /*04e0*/  LDC R6, c[0x0][0x398] ;  /* 0x0000e600ff067b82 */ /* 0x000e620000000800 */
[----:B------:R-:W-:Y:S02]  /*04f0*/  NOP ;  /* 0x0000000000007918 */ /* 0x000fe40000000000 */
[----:B------:R2:W-:Y:S01]  /*0500*/  @!P3 STS [UR8+0x20], R5 ;  /* 0x00002005ff00b988 */ /* 0x0005e20008000808 */
[----:B---3-5:R-:W-:-:S04]  /*0510*/  UIMAD UR4, UR4, UR7, UR6 ;  /* 0x00000007040472a4 */ /* 0x028fc8000f8e0206 */
[----:B------:R-:W-:-:S04]  /*0520*/  UIMAD UR4, UR4, UR5, UR11 ;  /* 0x00000005040472a4 */ /* 0x000fc8000f8e020b */
[----:B------:R-:W-:-:S04]  /*0530*/  UIMAD UR4, UR4, 0x180, URZ ;  /* 0x00000180040478a4 */ /* 0x000fc8000f8e02ff */
[----:B----4-:R-:W-:Y:S01]  /*0540*/  UIADD3 UR12, UP0, UPT, UR4, UR16, URZ ;  /* 0x00000010040c7290 */ /* 0x010fe2000ff1e0ff */
[----:B-1----:R-:W-:-:S03]  /*0550*/  VIADD R6, R6, 0xffffffff ;  /* 0xffffffff06067836 */ /* 0x002fc60000000000 */
[----:B------:R-:W-:Y:S01]  /*0560*/  ULEA.HI.X.SX32 UR13, UR4, UR17, 0x1, UP0 ;  /* 0x00000011040d7291 */ /* 0x000fe200080f0eff */
[----:B--2---:R-:W-:Y:S11]  /*0570*/  @P3 BRA `(.L_x_7) ;  /* 0x0000000000183947 */ /* 0x004ff60003800000 */
[----:B------:R-:W1:Y:S01]  /*0580*/  LDS R2, [UR8+0x8] ;  /* 0x00000808ff027984 */ /* 0x000e620008000800 */
[----:B------:R-:W2:Y:S01]  /*0590*/  LDC.64 R8, c[0x0][0x380] ;  /* 0x0000e000ff087b82 */ /* 0x000ea20000000a00 */
[----:B------:R-:W-:Y:S02]  /*05a0*/  IMAD.MOV.U32 R3, RZ, RZ, 0x70 ;  /* 0x00000070ff037424 */ /* 0x000fe400078e00ff */
[----:B--2---:R2:W-:Y:S03]  /*05b0*/  STS.64 [UR8], R8 ;  /* 0x00000008ff007988 */ /* 0x0045e60008000a08 */
[----:B-1----:R-:W-:-:S05]  /*05c0*/  LOP3.LUT R2, R2, 0x10, R3, 0xd8, !PT ;  /* 0x0000001002027812 */ /* 0x002fca00078ed803 */
[----:B------:R2:W-:Y:S02]  /*05d0*/  STS [UR8+0x8], R2 ;  /* 0x00000802ff007988 */ /* 0x0005e40008000808 */
.L_x_7:
[----:B------:R-:W-:Y:S05]  /*05e0*/  BSYNC.RECONVERGENT B0 ;  /* 0x0000000000007941 */ /* 0x000fea0003800200 */
.L_x_6:
[----:B------:R-:W-:Y:S04]  /*05f0*/  BSSY.RECONVERGENT B0, `(.L_x_8) ;  /* 0x000000a000007945 */ /* 0x000fe80003800200 */
[----:B------:R-:W-:Y:S05]  /*0600*/  @P3 BRA `(.L_x_9) ;  /* 0x0000000000203947 */ /* 0x000fea0003800000 */
[----:B--2---:R-:W1:Y:S01]  /*0610*/  LDS R2, [UR8+0x34] ;  /* 0x00003408ff027984 */ /* 0x004e620008000800 */
[----:B------:R-:W-:Y:S02]  /*0620*/  IMAD.MOV.U32 R3, RZ, RZ, 0x3f000000 ;  /* 0x3f000000ff037424 */ /* 0x000fe400078e00ff */
[----:B------:R-:W-:Y:S01]  /*0630*/  @!P3 IMAD.MOV.U32 R7, RZ, RZ, 0x7f ;  /* 0x0000007fff07b424 */ /* 0x000fe200078e00ff */
[----:B------:R-:W2:Y:S02]  /*0640*/  @!P3 LDS R8, [UR8+0x38] ;  /* 0x00003808ff08b984 */ /* 0x000ea40008000800 */
[----:B-1----:R-:W-:Y:S02]  /*0650*/  LOP3.LUT R2, R2, 0xff000000, R3, 0xb8, !PT ;  /* 0xff00000002027812 */ /* 0x002fe400078eb803 */
[----:B--2---:R-:W-:-:S03]  /*0660*/  @!P3 LOP3.LUT R3, R8, 0xff, R7, 0xb8, !PT ;  /* 0x000000ff0803b812 */ /* 0x004fc600078eb807 */
[----:B------:R1:W-:Y:S04]  /*0670*/  STS [UR8+0x34], R2 ;  /* 0x00003402ff007988 */ /* 0x0003e80008000808 */
[----:B------:R1:W-:Y:S02]  /*0680*/  @!P3 STS [UR8+0x38], R3 ;  /* 0x00003803ff00b988 */ /* 0x0003e40008000808 */
.L_x_9:
[----:B------:R-:W-:Y:S05]  /*0690*/  BSYNC.RECONVERGENT B0 ;  /* 0x0000000000007941 */ /* 0x000fea0003800200 */
.L_x_8:
[----:B------:R-:W-:Y:S04]  /*06a0*/  BSSY.RECONVERGENT B0, `(.L_x_10) ;  /* 0x000000a000007945 */ /* 0x000fe80003800200 */
[----:B------:R-:W-:Y:S05]  /*06b0*/  @P3 BRA `(.L_x_11) ;  /* 0x0000000000203947 */ /* 0x000fea0003800000 */
[----:B-12---:R-:W1:Y:S01]  /*06c0*/  LDS R2, [UR8+0x1c] ;  /* 0x00001c08ff027984 */ /* 0x006e620008000800 */
[----:B------:R-:W2:Y:S03]  /*06d0*/  LDC.64 R8, c[0x0][0x3a8] ;  /* 0x0000ea00ff087b82 */ /* 0x000ea60000000a00 */
[----:B------:R3:W-:Y:S01]  /*06e0*/  STS [UR8+0x24], R6 ;  /* 0x00002406ff007988 */ /* 0x0007e20008000808 */
[--C-:B--2---:R-:W-:Y:S02]  /*06f0*/  SHF.R.U32.HI R7, RZ, 0x4, R9.reuse ;  /* 0x00000004ff077819 */ /* 0x104fe40000011609 */
[----:B------:R-:W-:-:S05]  /*0700*/  SHF.R.U64 R3, R8, 0x4, R9 ;  /* 0x0000000408037819 */ /* 0x000fca0000001209 */
[----:B------:R3:W-:Y:S01]  /*0710*/  STS [UR8+0xc], R3 ;  /* 0x00000c03ff007988 */ /* 0x0007e20008000808 */
[----:B-1----:R-:W-:-:S05]  /*0720*/  LOP3.LUT R2, R2, 0xf, R7, 0xb8, !PT ;  /* 0x0000000f02027812 */ /* 0x002fca00078eb807 */
[----:B------:R3:W-:Y:S02]  /*0730*/  STS [UR8+0x1c], R2 ;  /* 0x00001c02ff007988 */ /* 0x0007e40008000808 */
.L_x_11:
[----:B------:R-:W-:Y:S05]  /*0740*/  BSYNC.RECONVERGENT B0 ;  /* 0x0000000000007941 */ /* 0x000fea0003800200 */
.L_x_10:
[----:B------:R-:W-:Y:S04]  /*0750*/  BSSY.RECONVERGENT B1, `(.L_x_12) ;  /* 0x000001d000017945 */ /* 0x000fe80003800200 */
[----:B------:R-:W-:Y:S04]  /*0760*/  BSSY.RELIABLE B0, `(.L_x_13) ;  /* 0x0000018000007945 */ /* 0x000fe80003800100 */
[----:B------:R-:W-:Y:S05]  /*0770*/  @P3 BRA `(.L_x_14) ;  /* 0x00000000001c3947 */ /* 0x000fea0003800000 */
[----:B-123--:R-:W1:Y:S02]  /*0780*/  LDS R2, [UR8+0x34] ;  /* 0x00003408ff027984 */ /* 0x00ee640008000800 */
[----:B-1----:R-:W-:-:S05]  /*0790*/  LOP3.LUT R2, R2, 0x7, RZ, 0xb8, !PT ;  /* 0x0000000702027812 */ /* 0x002fca00078eb8ff */
[----:B------:R1:W-:Y:S01]  /*07a0*/  STS [UR8+0x34], R2 ;  /* 0x00003402ff007988 */ /* 0x0003e20008000808 */
[----:B------:R-:W-:Y:S05]  /*07b0*/  @P3 BRA `(.L_x_15) ;  /* 0x00000000001c3947 */ /* 0x000fea0003800000 */
[----:B-1----:R-:W1:Y:S02]  /*07c0*/  LDS R2, [UR8+0x34] ;  /* 0x00003408ff027984 */ /* 0x002e640008000800 */
[----:B-1----:R-:W-:-:S05]  /*07d0*/  LOP3.LUT R2, R2, 0x38, RZ, 0xb8, !PT ;  /* 0x0000003802027812 */ /* 0x002fca00078eb8ff */
[----:B------:R4:W-:Y:S02]  /*07e0*/  STS [UR8+0x34], R2 ;  /* 0x00003402ff007988 */ /* 0x0009e40008000808 */
.L_x_14:
[----:B------:R-:W-:Y:S05]  /*07f0*/  @P3 BRA `(.L_x_16) ;  /* 0x00000000001c3947 */ /* 0x000fea0003800000 */
[----:B-1234-:R-:W1:Y:S02]  /*0800*/  LDS R2, [UR8+0x8] ;  /* 0x00000808ff027984 */ /* 0x01ee640008000800 */
[----:B-1----:R-:W-:-:S05]  /*0810*/  LOP3.LUT R2, R2, 0x780, RZ, 0xb8, !PT ;  /* 0x0000078002027812 */ /* 0x002fca00078eb8ff */
[----:B------:R2:W-:Y:S02]  /*0820*/  STS [UR8+0x8], R2 ;  /* 0x00000802ff007988 */ /* 0x0005e40008000808 */
.L_x_15:
[----:B------:R-:W-:Y:S05]  /*0830*/  @P3 BRA `(.L_x_17) ;  /* 0x0000000000283947 */ /* 0x000fea0003800000 */
[----:B-12---:R-:W1:Y:S02]  /*0840*/  LDS R2, [UR8+0x8] ;  /* 0x00000808ff027984 */ /* 0x006e640008000800 */
[----:B-1----:R-:W-:-:S05]  /*0850*/  LOP3.LUT R2, R2, 0x1800, RZ, 0xb8, !PT ;  /* 0x0000180002027812 */ /* 0x002fca00078eb8ff */
[----:B------:R5:W-:Y:S02]  /*0860*/  STS [UR8+0x8], R2 ;  /* 0x00000802ff007988 */ /* 0x000be40008000808 */
.L_x_16:
[----:B------:R-:W-:Y:S05]  /*0870*/  @P3 BREAK.RELIABLE B0 ;  /* 0x0000000000003942 */ /* 0x000fea0003800100 */
[----:B------:R-:W-:Y:S05]  /*0880*/  @P3 BRA `(.L_x_18) ;  /* 0x0000000000243947 */ /* 0x000fea0003800000 */
[----:B-1-3--:R-:W1:Y:S01]  /*0890*/  LDS R3, [UR8+0x8] ;  /* 0x00000808ff037984 */ /* 0x00ae620008000800 */
[----:B--2-45:R-:W-:-:S05]  /*08a0*/  IMAD.MOV.U32 R2, RZ, RZ, 0x6000 ;  /* 0x00006000ff027424 */ /* 0x034fca00078e00ff */
[----:B-1----:R-:W-:-:S04]  /*08b0*/  LOP3.LUT R2, R3, 0x4000, R2, 0xd8, !PT ;  /* 0x0000400003027812 */ /* 0x002fc800078ed802 */
[----:B------:R-:W-:-:S05]  /*08c0*/  LOP3.LUT R2, R2, 0x400000, RZ, 0xb8, !PT ;  /* 0x0040000002027812 */ /* 0x000fca00078eb8ff */
[----:B------:R3:W-:Y:S02]  /*08d0*/  STS [UR8+0x8], R2 ;  /* 0x00000802ff007988 */ /* 0x0007e40008000808 */
.L_x_17:
[----:B------:R-:W-:Y:S05]  /*08e0*/  BSYNC.RELIABLE B0 ;  /* 0x0000000000007941 */ /* 0x000fea0003800100 */
.L_x_13:
[----:B-123--:R-:W1:Y:S02]  /*08f0*/  @!P3 LDS R2, [UR8+0x8] ;  /* 0x00000808ff02b984 */ /* 0x00ee640008000800 */
[----:B-1----:R-:W-:-:S05]  /*0900*/  @!P3 LOP3.LUT R2, R2, 0x8000, RZ, 0xb8, !PT ;  /* 0x000080000202b812 */ /* 0x002fca00078eb8ff */
[----:B------:R1:W-:Y:S02]  /*0910*/  @!P3 STS [UR8+0x8], R2 ;  /* 0x00000802ff00b988 */ /* 0x0003e40008000808 */
.L_x_18:
[----:B------:R-:W-:Y:S05]  /*0920*/  BSYNC.RECONVERGENT B1 ;  /* 0x0000000000017941 */ /* 0x000fea0003800200 */
.L_x_12:
[----:B------:R-:W-:Y:S05]  /*0930*/  WARPSYNC.ALL ;  /* 0x0000000000007948 */ /* 0x000fea0003800000 */
[----:B------:R-:W-:Y:S01]  /*0940*/  NOP ;  /* 0x0000000000007918 */ /* 0x000fe20000000000 */
[----:B------:R-:W-:Y:S05]  /*0950*/  @P0 BRA `(.L_x_19) ;  /* 0x0000000000300947 */ /* 0x000fea0003800000 */
[----:B-12345:R-:W1:Y:S01]  /*0960*/  S2R R2, SR_LANEID ;  /* 0x0000000000027919 */ /* 0x03ee620000000000 */
[----:B------:R-:W-:Y:S05]  /*0970*/  WARPSYNC.ALL ;  /* 0x0000000000007948 */ /* 0x000fea0003800000 */
[----:B------:R-:W-:Y:S01]  /*0980*/  NOP ;  /* 0x0000000000007918 */ /* 0x000fe20000000000 */
[----:B-1----:R-:W-:-:S05]  /*0990*/  IMAD.SHL.U32 R7, R2, 0x4, RZ ;  /* 0x0000000402077824 */ /* 0x002fca00078e00ff */
[----:B------:R-:W1:Y:S01]  /*09a0*/  LDS R9, [R7+UR8] ;  /* 0x0000000807097984 */ /* 0x000e620008000800 */
[----:B------:R-:W-:-:S05]  /*09b0*/  IADD3 R2, P1, PT, R7, UR12, RZ ;  /* 0x0000000c07027c10 */ /* 0x000fca000ff3e0ff */
[----:B------:R-:W-:-:S05]  /*09c0*/  IMAD.X R3, RZ, RZ, UR13, P1 ;  /* 0x0000000dff037e24 */ /* 0x000fca00088e06ff */
[----:B-1----:R1:W2:Y:S01]  /*09d0*/  ATOMG.E.EXCH.STRONG.GPU PT, RZ, [R2], R9 ;  /* 0x0000000902ff73a8 */ /* 0x0022a200041ee100 */
[----:B------:R-:W-:-:S04]  /*09e0*/  DEPBAR {5,4,3,2,1,0} ;  /* 0x0000003f0000791a */ /* 0x000fc80000000000 */
[----:B------:R-:W3:Y:S02]  /*09f0*/  CCTL.E.C.LDCU.IV.DEEP [UR12] ;  /* 0x000000000c007540 */ /* 0x000ee40009c08000 */
[----:B---3--:R1:W-:Y:S01]  /*0a00*/  UTMACCTL.IV [UR12] ;  /* 0x000000000c0079b9 */ /* 0x0083e20008000000 */
[----:B------:R-:W-:Y:S01]  /*0a10*/  NOP ;  /* 0x0000000000007918 */ /* 0x000fe20000000000 */
.L_x_19:
[----:B------:R-:W-:Y:S05]  /*0a20*/  @P0 BRA `(.L_x_20) ;  /* 0x00000000000c0947 */ /* 0x000fea0003800000 */
[----:B------:R0:W-:Y:S01]  /*0a30*/  UTMACMDFLUSH ;  /* 0x00000000000079b7 */ /* 0x0001e20000000000 */
[----:B------:R-:W-:Y:S05]  /*0a40*/  @P0 BRA `(.L_x_20) ;  /* 0x0000000000040947 */ /* 0x000fea0003800000 */
[----:B------:R-:W-:-:S04]  /*0a50*/  DEPBAR.LE SB0, 0x0 ;  /* 0x000080000000791a */ /* 0x000fc80000000000 */
.L_x_20:
[----:B------:R-:W-:Y:S05]  /*0a60*/  WARPSYNC.ALL ;  /* 0x0000000000007948 */ /* 0x000fea0003800000 */
[----:B------:R-:W-:Y:S01]  /*0a70*/  NOP ;  /* 0x0000000000007918 */ /* 0x000fe20000000000 */
[----:B--2---:R-:W-:Y:S06]  /*0a80*/  BAR.SYNC.DEFER_BLOCKING 0x0 ;  /* 0x0000000000007b1d */ /* 0x004fec0000010000 */
[----:B------:R-:W-:Y:S02]  /*0a90*/  BSSY.RECONVERGENT B1, `(.L_x_21) ;  /* 0x000000b000017945 */ /* 0x000fe40003800200 */
[----:B------:R-:W-:Y:S06]  /*0aa0*/  BAR.SYNC.DEFER_BLOCKING 0x0 ;  /* 0x0000000000007b1d */ /* 0x000fec0000010000 */
[----:B------:R2:W-:Y:S01]  /*0ab0*/  @!P0 STS [R4], RZ ;  /* 0x000000ff04008388 */ /* 0x0005e20000000800 */
[----:B------:R-:W-:Y:S01]  /*0ac0*/  NOP ;  /* 0x0000000000007918 */ /* 0x000fe20000000000 */
[----:B------:R-:W-:Y:S05]  /*0ad0*/  @P3 BRA `(.L_x_22) ;  /* 0x0000000000183947 */ /* 0x000fea0003800000 */
[----:B-1-345:R-:W1:Y:S01]  /*0ae0*/  LDS R2, [UR8+0x8] ;  /* 0x00000808ff027984 */ /* 0x03ae620008000800 */
[----:B------:R-:W3:Y:S01]  /*0af0*/  LDC.64 R8, c[0x0][0x388] ;  /* 0x0000e200ff087b82 */ /* 0x000ee20000000a00 */
[----:B------:R-:W-:Y:S02]  /*0b00*/  IMAD.MOV.U32 R3, RZ, RZ, 0x70 ;  /* 0x00000070ff037424 */ /* 0x000fe400078e00ff */
[----:B---3--:R3:W-:Y:S03]  /*0b10*/  STS.64 [UR8], R8 ;  /* 0x00000008ff007988 */ /* 0x0087e60008000a08 */
[----:B-1----:R-:W-:-:S05]  /*0b20*/  LOP3.LUT R2, R2, 0x10, R3, 0xd8, !PT ;  /* 0x0000001002027812 */ /* 0x002fca00078ed803 */
[----:B------:R3:W-:Y:S02]  /*0b30*/  STS [UR8+0x8], R2 ;  /* 0x00000802ff007988 */ /* 0x0007e40008000808 */
.L_x_22:
[----:B-1----:R-:W-:Y:S05]  /*0b40*/  BSYNC.RECONVERGENT B1 ;  /* 0x0000000000017941 */ /* 0x002fea0003800200 */
.L_x_21:
[----:B------:R-:W-:Y:S04]  /*0b50*/  BSSY.RECONVERGENT B2, `(.L_x_23) ;  /* 0x000000f000027945 */ /* 0x000fe80003800200 */
[----:B------:R-:W-:Y:S04]  /*0b60*/  BSSY.RELIABLE B1, `(.L_x_24) ;  /* 0x000000c000017945 */ /* 0x000fe80003800100 */
[----:B------:R-:W-:Y:S05]  /*0b70*/  @P3 BRA `(.L_x_25) ;  /* 0x0000000000283947 */ /* 0x000fea0003800000 */
[----:B---345:R-:W1:Y:S01]  /*0b80*/  LDS R2, [UR8+0x34] ;  /* 0x00003408ff027984 */ /* 0x038e620008000800 */
[----:B------:R-:W-:Y:S01]  /*0b90*/  IMAD.MOV.U32 R3, RZ, RZ, 0x3f000000 ;  /* 0x3f000000ff037424 */ /* 0x000fe200078e00ff */
[----:B------:R-:W-:Y:S05]  /*0ba0*/  @P3 BREAK.RELIABLE B1 ;  /* 0x0000000000013942 */ /* 0x000fea0003800100 */
[----:B-1----:R-:W-:-:S05]  /*0bb0*/  LOP3.LUT R2, R2, 0xff000000, R3, 0xb8, !PT ;  /* 0xff00000002027812 */ /* 0x002fca00078eb803 */
[----:B------:R1:W-:Y:S01]  /*0bc0*/  STS [UR8+0x34], R2 ;  /* 0x00003402ff007988 */ /* 0x0003e20008000808 */
[----:B------:R-:W-:Y:S05]  /*0bd0*/  @P3 BRA `(.L_x_26) ;  /* 0x0000000000183947 */ /* 0x000fea0003800000 */
[----:B------:R-:W3:Y:S01]  /*0be0*/  LDS R3, [UR8+0x38] ;  /* 0x00003808ff037984 */ /* 0x000ee20008000800 */
[----:B-1----:R-:W-:-:S05]  /*0bf0*/  IMAD.MOV.U32 R2, RZ, RZ, 0x3f ;  /* 0x0000003fff027424 */ /* 0x002fca00078e00ff */
[----:B---3--:R-:W-:-:S05]  /*0c00*/  LOP3.LUT R2, R3, 0xff, R2, 0xb8, !PT ;  /* 0x000000ff03027812 */ /* 0x008fca00078eb802 */
[----:B------:R1:W-:Y:S02]  /*0c10*/  STS [UR8+0x38], R2 ;  /* 0x00003802ff007988 */ /* 0x0003e40008000808 */
.L_x_25:
[----:B------:R-:W-:Y:S05]  /*0c20*/  BSYNC.RELIABLE B1 ;  /* 0x0000000000017941 */ /* 0x000fea0003800100 */
.L_x_24:
[----:B------:R1:W-:Y:S02]  /*0c30*/  @!P3 STS [UR8+0x20], R5 ;  /* 0x00002005ff00b988 */ /* 0x0003e40008000808 */
.L_x_26:
[----:B------:R-:W-:Y:S05]  /*0c40*/  BSYNC.RECONVERGENT B2 ;  /* 0x0000000000027941 */ /* 0x000fea0003800200 */
.L_x_23:
[----:B------:R-:W-:Y:S05]  /*0c50*/  WARPSYNC.ALL ;  /* 0x0000000000007948 */ /* 0x000fea0003800000 */
[----:B------:R-:W-:Y:S01]  /*0c60*/  NOP ;  /* 0x0000000000007918 */ /* 0x000fe20000000000 */
[----:B-1----:R-:W1:Y:S01]  /*0c70*/  LDC R5, c[0x0][0x39c] ;  /* 0x0000e700ff057b82 */ /* 0x002e620000000800 */
[----:B------:R-:W-:Y:S01]  /*0c80*/  BSSY.RECONVERGENT B2, `(.L_x_27) ;  /* 0x000000b000027945 */ /* 0x000fe20003800200 */
[----:B-1----:R-:W-:-:S03]  /*0c90*/  VIADD R5, R5, 0xffffffff ;  /* 0xffffffff05057836 */ /* 0x002fc60000000000 */
[----:B------:R-:W-:Y:S05]  /*0ca0*/  @P3 BRA `(.L_x_28) ;  /* 0x0000000000203947 */ /* 0x000fea0003800000 */
[----:B---345:R-:W1:Y:S01]  /*0cb0*/  LDS R2, [UR8+0x1c] ;  /* 0x00001c08ff027984 */ /* 0x038e620008000800 */
[----:B------:R-:W3:Y:S03]  /*0cc0*/  LDC.64 R8, c[0x0][0x3b0] ;  /* 0x0000ec00ff087b82 */ /* 0x000ee60000000a00 */
[----:B------:R4:W-:Y:S01]  /*0cd0*/  STS [UR8+0x24], R5 ;  /* 0x00002405ff007988 */ /* 0x0009e20008000808 */
[--C-:B---3--:R-:W-:Y:S02]  /*0ce0*/  SHF.R.U32.HI R7, RZ, 0x4, R9.reuse ;  /* 0x00000004ff077819 */ /* 0x108fe40000011609 */
[----:B------:R-:W-:-:S05]  /*0cf0*/  SHF.R.U64 R3, R8, 0x4, R9 ;  /* 0x0000000408037819 */ /* 0x000fca0000001209 */
[----:B------:R4:W-:Y:S01]  /*0d00*/  STS [UR8+0xc], R3 ;  /* 0x00000c03ff007988 */ /* 0x0009e20008000808 */
[----:B-1----:R-:W-:-:S05]  /*0d10*/  LOP3.LUT R2, R2, 0xf, R7, 0xb8, !PT ;  /* 0x0000000f02027812 */ /* 0x002fca00078eb807 */
[----:B------:R4:W-:Y:S02]  /*0d20*/  STS [UR8+0x1c], R2 ;  /* 0x00001c02ff007988 */ /* 0x0009e40008000808 */
.L_x_28:
[----:B------:R-:W-:Y:S05]  /*0d30*/  BSYNC.RECONVERGENT B2 ;  /* 0x0000000000027941 */ /* 0x000fea0003800200 */
.L_x_27:
[----:B------:R-:W-:Y:S04]  /*0d40*/  BSSY.RECONVERGENT B3, `(.L_x_29) ;  /* 0x000001d000037945 */ /* 0x000fe80003800200 */
[----:B------:R-:W-:Y:S04]  /*0d50*/  BSSY.RELIABLE B2, `(.L_x_30) ;  /* 0x0000018000027945 */ /* 0x000fe80003800100 */
[----:B------:R-:W-:Y:S05]  /*0d60*/  @P3 BRA `(.L_x_31) ;  /* 0x00000000001c3947 */ /* 0x000fea0003800000 */
[----:B---345:R-:W1:Y:S02]  /*0d70*/  LDS R2, [UR8+0x34] ;  /* 0x00003408ff027984 */ /* 0x038e640008000800 */
[----:B-1----:R-:W-:-:S05]  /*0d80*/  LOP3.LUT R2, R2, 0x7, RZ, 0xb8, !PT ;  /* 0x0000000702027812 */ /* 0x002fca00078eb8ff */
[----:B------:R1:W-:Y:S01]  /*0d90*/  STS [UR8+0x34], R2 ;  /* 0x00003402ff007988 */ /* 0x0003e20008000808 */
[----:B------:R-:W-:Y:S05]  /*0da0*/  @P3 BRA `(.L_x_32) ;  /* 0x00000000001c3947 */ /* 0x000fea0003800000 */
[----:B-1----:R-:W1:Y:S02]  /*0db0*/  LDS R2, [UR8+0x34] ;  /* 0x00003408ff027984 */ /* 0x002e640008000800 */
[----:B-1----:R-:W-:-:S05]  /*0dc0*/  LOP3.LUT R2, R2, 0x38, RZ, 0xb8, !PT ;  /* 0x0000003802027812 */ /* 0x002fca00078eb8ff */
[----:B------:R1:W-:Y:S02]  /*0dd0*/  STS [UR8+0x34], R2 ;  /* 0x00003402ff007988 */ /* 0x0003e40008000808 */
.L_x_31:
[----:B------:R-:W-:Y:S05]  /*0de0*/  @P3 BRA `(.L_x_33) ;  /* 0x00000000001c3947 */ /* 0x000fea0003800000 */
[----:B-1-345:R-:W1:Y:S02]  /*0df0*/  LDS R2, [UR8+0x8] ;  /* 0x00000808ff027984 */ /* 0x03ae640008000800 */
[----:B-1----:R-:W-:-:S05]  /*0e00*/  LOP3.LUT R2, R2, 0x780, RZ, 0xb8, !PT ;  /* 0x0000078002027812 */ /* 0x002fca00078eb8ff */
[----:B------:R3:W-:Y:S02]  /*0e10*/  STS [UR8+0x8], R2 ;  /* 0x00000802ff007988 */ /* 0x0007e40008000808 */
.L_x_32:
[----:B------:R-:W-:Y:S05]  /*0e20*/  @P3 BRA `(.L_x_34) ;  /* 0x0000000000283947 */ /* 0x000fea0003800000 */
[----:B-1-3--:R-:W1:Y:S02]  /*0e30*/  LDS R2, [UR8+0x8] ;  /* 0x00000808ff027984 */ /* 0x00ae640008000800 */
[----:B-1----:R-:W-:-:S05]  /*0e40*/  LOP3.LUT R2, R2, 0x1800, RZ, 0xb8, !PT ;  /* 0x0000180002027812 */ /* 0x002fca00078eb8ff */
[----:B------:R1:W-:Y:S02]  /*0e50*/  STS [UR8+0x8], R2 ;  /* 0x00000802ff007988 */ /* 0x0003e40008000808 */
.L_x_33:
[----:B------:R-:W-:Y:S05]  /*0e60*/  @P3 BREAK.RELIABLE B2 ;  /* 0x0000000000023942 */ /* 0x000fea0003800100 */
[----:B------:R-:W-:Y:S05]  /*0e70*/  @P3 BRA `(.L_x_35) ;  /* 0x0000000000243947 */ /* 0x000fea0003800000 */
[----:B-1-345:R-:W1:Y:S01]  /*0e80*/  LDS R2, [UR8+0x8] ;  /* 0x00000808ff027984 */ /* 0x03ae620008000800 */
[----:B------:R-:W-:-:S05]  /*0e90*/  IMAD.MOV.U32 R3, RZ, RZ, 0x6000 ;  /* 0x00006000ff037424 */ /* 0x000fca00078e00ff */
[----:B-1----:R-:W-:-:S04]  /*0ea0*/  LOP3.LUT R2, R2, 0x4000, R3, 0xd8, !PT ;  /* 0x0000400002027812 */ /* 0x002fc800078ed803 */
[----:B------:R-:W-:-:S05]  /*0eb0*/  LOP3.LUT R2, R2, 0x400000, RZ, 0xb8, !PT ;  /* 0x0040000002027812 */ /* 0x000fca00078eb8ff */
[----:B------:R4:W-:Y:S02]  /*0ec0*/  STS [UR8+0x8], R2 ;  /* 0x00000802ff007988 */ /* 0x0009e40008000808 */
.L_x_34:
[----:B------:R-:W-:Y:S05]  /*0ed0*/  BSYNC.RELIABLE B2 ;  /* 0x0000000000027941 */ /* 0x000fea0003800100 */
.L_x_30:
[----:B-1-34-:R-:W1:Y:S02]  /*0ee0*/  @!P3 LDS R2, [UR8+0x8] ;  /* 0x00000808ff02b984 */ /* 0x01ae640008000800 */
[----:B-1----:R-:W-:-:S05]  /*0ef0*/  @!P3 LOP3.LUT R2, R2, 0x8000, RZ, 0xb8, !PT ;  /* 0x000080000202b812 */ /* 0x002fca00078eb8ff */
[----:B------:R1:W-:Y:S02]  /*0f00*/  @!P3 STS [UR8+0x8], R2 ;  /* 0x00000802ff00b988 */ /* 0x0003e40008000808 */
.L_x_35:
[----:B------:R-:W-:Y:S05]  /*0f10*/  BSYNC.RECONVERGENT B3 ;  /* 0x0000000000037941 */ /* 0x000fea0003800200 */
.L_x_29:
[----:B------:R-:W-:Y:S05]  /*0f20*/  WARPSYNC.ALL ;  /* 0x0000000000007948 */ /* 0x000fea0003800000 */
[----:B------:R-:W-:Y:S01]  /*0f30*/  NOP ;  /* 0x0000000000007918 */ /* 0x000fe20000000000 */
[----:B------:R-:W-:-:S04]  /*0f40*/  UIADD3 UR5, UPT, UPT, UR4, 0x80, URZ ;  /* 0x0000008004057890 */ /* 0x000fc8000fffe0ff */
[----:B------:R-:W-:-:S04]  /*0f50*/  UIADD3 UR14, UP0, UPT, UR5, UR16, URZ ;  /* 0x00000010050e7290 */ /* 0x000fc8000ff1e0ff */
[----:B------:R-:W-:Y:S01]  /*0f60*/  ULEA.HI.X.SX32 UR15, UR5, UR17, 0x1, UP0 ;  /* 0x00000011050f7291 */ /* 0x000fe200080f0eff */
[----:B------:R-:W-:Y:S11]  /*0f70*/  @P0 BRA `(.L_x_36) ;  /* 0x0000000000300947 */ /* 0x000ff60003800000 */
[----:B-1-345:R-:W1:Y:S01]  /*0f80*/  S2R R2, SR_LANEID ;  /* 0x0000000000027919 */ /* 0x03ae620000000000 */
[----:B------:R-:W-:Y:S05]  /*0f90*/  WARPSYNC.ALL ;  /* 0x0000000000007948 */ /* 0x000fea0003800000 */
[----:B------:R-:W-:Y:S01]  /*0fa0*/  NOP ;  /* 0x0000000000007918 */ /* 0x000fe20000000000 */
[----:B-1----:R-:W-:-:S05]  /*0fb0*/  IMAD.SHL.U32 R8, R2, 0x4, RZ ;  /* 0x0000000402087824 */ /* 0x002fca00078e00ff */
[----:B------:R-:W1:Y:S01]  /*0fc0*/  LDS R7, [R8+UR8] ;  /* 0x0000000808077984 */ /* 0x000e620008000800 */
[----:B------:R-:W-:-:S05]  /*0fd0*/  IADD3 R2, P1, PT, R8, UR14, RZ ;  /* 0x0000000e08027c10 */ /* 0x000fca000ff3e0ff */
[----:B------:R-:W-:-:S05]  /*0fe0*/  IMAD.X R3, RZ, RZ, UR15, P1 ;  /* 0x0000000fff037e24 */ /* 0x000fca00088e06ff */
[----:B-1----:R1:W3:Y:S01]  /*0ff0*/  ATOMG.E.EXCH.STRONG.GPU PT, RZ, [R2], R7 ;  /* 0x0000000702ff73a8 */ /* 0x0022e200041ee100 */
[----:B------:R-:W-:-:S04]  /*1000*/  DEPBAR {5,4,3,2,1,0} ;  /* 0x0000003f0000791a */ /* 0x000fc80000000000 */
[----:B------:R-:W4:Y:S02]  /*1010*/  CCTL.E.C.LDCU.IV.DEEP [UR14] ;  /* 0x000000000e007540 */ /* 0x000f240009c08000 */
[----:B----4-:R1:W-:Y:S01]  /*1020*/  UTMACCTL.IV [UR14] ;  /* 0x000000000e0079b9 */ /* 0x0103e20008000000 */
[----:B------:R-:W-:Y:S01]  /*1030*/  NOP ;  /* 0x0000000000007918 */ /* 0x000fe20000000000 */
.L_x_36:
[----:B------:R-:W-:Y:S05]  /*1040*/  @P0 BRA `(.L_x_37) ;  /* 0x00000000000c0947 */ /* 0x000fea0003800000 */
[----:B------:R0:W-:Y:S01]  /*1050*/  UTMACMDFLUSH ;  /* 0x00000000000079b7 */ /* 0x0001e20000000000 */
[----:B------:R-:W-:Y:S05]  /*1060*/  @P0 BRA `(.L_x_37) ;  /* 0x0000000000040947 */ /* 0x000fea0003800000 */
[----:B------:R-:W-:-:S04]  /*1070*/  DEPBAR.LE SB0, 0x0 ;  /* 0x000080000000791a */ /* 0x000fc80000000000 */
.L_x_37:
[----:B------:R-:W-:Y:S05]  /*1080*/  WARPSYNC.ALL ;  /* 0x0000000000007948 */ /* 0x000fea0003800000 */
[----:B------:R-:W-:Y:S01]  /*1090*/  NOP ;  /* 0x0000000000007918 */ /* 0x000fe20000000000 */
[----:B---3--:R-:W-:Y:S06]  /*10a0*/  BAR.SYNC.DEFER_BLOCKING 0x0 ;  /* 0x0000000000007b1d */ /* 0x008fec0000010000 */
[----:B------:R-:W-:Y:S02]  /*10b0*/  BSSY.RECONVERGENT B3, `(.L_x_38) ;  /* 0x000000b000037945 */ /* 0x000fe40003800200 */
[----:B------:R-:W-:Y:S06]  /*10c0*/  BAR.SYNC.DEFER_BLOCKING 0x0 ;  /* 0x0000000000007b1d */ /* 0x000fec0000010000 */
[----:B------:R3:W-:Y:S01]  /*10d0*/  @!P0 STS [R4], RZ ;  /* 0x000000ff04008388 */ /* 0x0007e20000000800 */
[----:B------:R-:W-:Y:S01]  /*10e0*/  NOP ;  /* 0x0000000000007918 */ /* 0x000fe20000000000 */
[----:B------:R-:W-:Y:S05]  /*10f0*/  @P3 BRA `(.L_x_39) ;  /* 0x0000000000183947 */ /* 0x000fea0003800000 */
[----:B-1--45:R-:W1:Y:S01]  /*1100*/  LDS R2, [UR8+0x8] ;  /* 0x00000808ff027984 */ /* 0x032e620008000800 */
[----:B------:R-:W4:Y:S01]  /*1110*/  LDC.64 R8, c[0x0][0x390] ;  /* 0x0000e400ff087b82 */ /* 0x000f220000000a00 */
[----:B------:R-:W-:Y:S02]  /*1120*/  IMAD.MOV.U32 R3, RZ, RZ, 0x70 ;  /* 0x00000070ff037424 */ /* 0x000fe400078e00ff */
[----:B----4-:R4:W-:Y:S03]  /*1130*/  STS.64 [UR8], R8 ;  /* 0x00000008ff007988 */ /* 0x0109e60008000a08 */
[----:B-1----:R-:W-:-:S05]  /*1140*/  LOP3.LUT R2, R2, 0x10, R3, 0xd8, !PT ;  /* 0x0000001002027812 */ /* 0x002fca00078ed803 */
[----:B------:R4:W-:Y:S02]  /*1150*/  STS [UR8+0x8], R2 ;  /* 0x00000802ff007988 */ /* 0x0009e40008000808 */
.L_x_39:
[----:B-1----:R-:W-:Y:S05]  /*1160*/  BSYNC.RECONVERGENT B3 ;  /* 0x0000000000037941 */ /* 0x002fea0003800200 */
.L_x_38:
[----:B------:R-:W-:Y:S04]  /*1170*/  BSSY.RECONVERGENT B4, `(.L_x_40) ;  /* 0x0000033000047945 */ /* 0x000fe80003800200 */
[----:B------:R-:W-:Y:S04]  /*1180*/  BSSY.RELIABLE B3, `(.L_x_41) ;  /* 0x000002e000037945 */ /* 0x000fe80003800100 */
[----:B------:R-:W-:Y:S05]  /*1190*/  @P3 BRA `(.L_x_42) ;  /* 0x0000000000243947 */ /* 0x000fea0003800000 */
[----:B----45:R-:W1:Y:S01]  /*11a0*/  LDS R2, [UR8+0x34] ;  /* 0x00003408ff027984 */ /* 0x030e620008000800 */
[----:B------:R-:W-:-:S05]  /*11b0*/  IMAD.MOV.U32 R3, RZ, RZ, 0x3f000000 ;  /* 0x3f000000ff037424 */ /* 0x000fca00078e00ff */
[----:B-1----:R-:W-:-:S05]  /*11c0*/  LOP3.LUT R2, R2, 0xff000000, R3, 0xb8, !PT ;  /* 0xff00000002027812 */ /* 0x002fca00078eb803 */
[----:B------:R1:W-:Y:S01]  /*11d0*/  STS [UR8+0x34], R2 ;  /* 0x00003402ff007988 */ /* 0x0003e20008000808 */
[----:B------:R-:W-:Y:S05]  /*11e0*/  @P3 BRA `(.L_x_43) ;  /* 0x0000000000183947 */ /* 0x000fea0003800000 */
[----:B-1----:R-:W1:Y:S01]  /*11f0*/  LDS R2, [UR8+0x38] ;  /* 0x00003808ff027984 */ /* 0x002e620008000800 */
[----:B------:R-:W-:-:S05]  /*1200*/  IMAD.MOV.U32 R3, RZ, RZ, 0x7f ;  /* 0x0000007fff037424 */ /* 0x000fca00078e00ff */
[----:B-1----:R-:W-:-:S05]  /*1210*/  LOP3.LUT R2, R2, 0xff, R3, 0xb8, !PT ;  /* 0x000000ff02027812 */ /* 0x002fca00078eb803 */
[----:B------:R1:W-:Y:S02]  /*1220*/  STS [UR8+0x38], R2 ;  /* 0x00003802ff007988 */ /* 0x0003e40008000808 */
.L_x_42:
[----:B------:R-:W-:Y:S05]  /*1230*/  @P3 BRA `(.L_x_44) ;  /* 0x00000000000c3947 */ /* 0x000fea0003800000 */
[----:B------:R1:W-:Y:S02]  /*1240*/  STS [UR8+0x20], R5 ;  /* 0x00002005ff007988 */ /* 0x0003e40008000808 */
.L_x_43:
[----:B------:R-:W-:Y:S05]  /*1250*/  @P3 BRA `(.L_x_45) ;  /* 0x0000000000243947 */ /* 0x000fea0003800000 */
[----:B------:R1:W-:Y:S02]  /*1260*/  STS [UR8+0x24], R6 ;  /* 0x00002406ff007988 */ /* 0x0003e40008000808 */
.L_x_44:
[----:B------:R-:W-:Y:S05]  /*1270*/  @P3 BRA `(.L_x_46) ;  /* 0x00000000002c3947 */ /* 0x000fea0003800000 */
[----:B-1--45:R-:W1:Y:S01]  /*1280*/  LDS R2, [UR8+0x1c] ;  /* 0x00001c08ff027984 */ /* 0x032e620008000800 */
[----:B------:R-:W4:Y:S02]  /*1290*/  LDC.64 R6, c[0x0][0x3b8] ;  /* 0x0000ee00ff067b82 */ /* 0x000f240000000a00 */
[--C-:B----4-:R-:W-:Y:S02]  /*12a0*/  SHF.R.U32.HI R5, RZ, 0x4, R7.reuse ;  /* 0x00000004ff057819 */ /* 0x110fe40000011607 */
[----:B------:R-:W-:-:S05]  /*12b0*/  SHF.R.U64 R3, R6, 0x4, R7 ;  /* 0x0000000406037819 */ /* 0x000fca0000001207 */
[----:B------:R4:W-:Y:S01]  /*12c0*/  STS [UR8+0xc], R3 ;  /* 0x00000c03ff007988 */ /* 0x0009e20008000808 */
[----:B-1----:R-:W-:-:S05]  /*12d0*/  LOP3.LUT R2, R2, 0xf, R5, 0xb8, !PT ;  /* 0x0000000f02027812 */ /* 0x002fca00078eb805 */
[----:B------:R4:W-:Y:S02]  /*12e0*/  STS [UR8+0x1c], R2 ;  /* 0x00001c02ff007988 */ /* 0x0009e40008000808 */
.L_x_45:
[----:B------:R-:W-:Y:S05]  /*12f0*/  @P3 BRA `(.L_x_47) ;  /* 0x00000000001c3947 */ /* 0x000fea0003800000 */
[----:B-1--45:R-:W1:Y:S02]  /*1300*/  LDS R2, [UR8+0x34] ;  /* 0x00003408ff027984 */ /* 0x032e640008000800 */
[----:B-1----:R-:W-:-:S05]  /*1310*/  LOP3.LUT R2, R2, 0x7, RZ, 0xb8, !PT ;  /* 0x0000000702027812 */ /* 0x002fca00078eb8ff */
[----:B------:R1:W-:Y:S02]  /*1320*/  STS [UR8+0x34], R2 ;  /* 0x00003402ff007988 */ /* 0x0003e40008000808 */
.L_x_46:
[----:B------:R-:W-:Y:S05]  /*1330*/  @P3 BRA `(.L_x_48) ;  /* 0x00000000001c3947 */ /* 0x000fea0003800000 */
[----:B-1--45:R-:W1:Y:S02]  /*1340*/  LDS R2, [UR8+0x34] ;  /* 0x00003408ff027984 */ /* 0x032e640008000800 */
[----:B-1----:R-:W-:-:S05]  /*1350*/  LOP3.LUT R2, R2, 0x38, RZ, 0xb8, !PT ;  /* 0x0000003802027812 */ /* 0x002fca00078eb8ff */
[----:B------:R1:W-:Y:S02]  /*1360*/  STS [UR8+0x34], R2 ;  /* 0x00003402ff007988 */ /* 0x0003e40008000808 */
.L_x_47:
[----:B------:R-:W-:Y:S05]  /*1370*/  @P3 BRA `(.L_x_49) ;  /* 0x00000000001c3947 */ /* 0x000fea0003800000 */
[----:B-1--45:R-:W1:Y:S02]  /*1380*/  LDS R2, [UR8+0x8] ;  /* 0x00000808ff027984 */ /* 0x032e640008000800 */
[----:B-1----:R-:W-:-:S05]  /*1390*/  LOP3.LUT R2, R2, 0x780, RZ, 0xb8, !PT ;  /* 0x0000078002027812 */ /* 0x002fca00078eb8ff */
[----:B------:R1:W-:Y:S02]  /*13a0*/  STS [UR8+0x8], R2 ;  /* 0x00000802ff007988 */ /* 0x0003e40008000808 */
.L_x_48:
[----:B------:R-:W-:Y:S05]  /*13b0*/  @P3 BRA `(.L_x_50) ;  /* 0x0000000000283947 */ /* 0x000fea0003800000 */
[----:B-1--45:R-:W1:Y:S02]  /*13c0*/  LDS R2, [UR8+0x8] ;  /* 0x00000808ff027984 */ /* 0x032e640008000800 */
[----:B-1----:R-:W-:-:S05]  /*13d0*/  LOP3.LUT R2, R2, 0x1800, RZ, 0xb8, !PT ;  /* 0x0000180002027812 */ /* 0x002fca00078eb8ff */
[----:B------:R1:W-:Y:S02]  /*13e0*/  STS [UR8+0x8], R2 ;  /* 0x00000802ff007988 */ /* 0x0003e40008000808 */
.L_x_49:
[----:B------:R-:W-:Y:S05]  /*13f0*/  @P3 BREAK.RELIABLE B3 ;  /* 0x0000000000033942 */ /* 0x000fea0003800100 */
[----:B------:R-:W-:Y:S05]  /*1400*/  @P3 BRA `(.L_x_51) ;  /* 0x0000000000243947 */ /* 0x000fea0003800000 */
[----:B-1--45:R-:W1:Y:S01]  /*1410*/  LDS R2, [UR8+0x8] ;  /* 0x00000808ff027984 */ /* 0x032e620008000800 */
[----:B------:R-:W-:-:S05]  /*1420*/  IMAD.MOV.U32 R3, RZ, RZ, 0x6000 ;  /* 0x00006000ff037424 */ /* 0x000fca00078e00ff */
[----:B-1----:R-:W-:-:S04]  /*1430*/  LOP3.LUT R2, R2, 0x4000, R3, 0xd8, !PT ;  /* 0x0000400002027812 */ /* 0x002fc800078ed803 */
[----:B------:R-:W-:-:S05]  /*1440*/  LOP3.LUT R2, R2, 0x400000, RZ, 0xb8, !PT ;  /* 0x0040000002027812 */ /* 0x000fca00078eb8ff */
[----:B------:R1:W-:Y:S02]  /*1450*/  STS [UR8+0x8], R2 ;  /* 0x00000802ff007988 */ /* 0x0003e40008000808 */
.L_x_50:
[----:B------:R-:W-:Y:S05]  /*1460*/  BSYNC.RELIABLE B3 ;  /* 0x0000000000037941 */ /* 0x000fea0003800100 */
.L_x_41:
[----:B-1--45:R-:W1:Y:S02]  /*1470*/  @!P3 LDS R2, [UR8+0x8] ;  /* 0x00000808ff02b984 */ /* 0x032e640008000800 */
[----:B-1----:R-:W-:-:S05]  /*1480*/  @!P3 LOP3.LUT R2, R2, 0x8000, RZ, 0xb8, !PT ;  /* 0x000080000202b812 */ /* 0x002fca00078eb8ff */
[----:B------:R1:W-:Y:S02]  /*1490*/  @!P3 STS [UR8+0x8], R2 ;  /* 0x00000802ff00b988 */ /* 0x0003e40008000808 */
.L_x_51:
[----:B------:R-:W-:Y:S05]  /*14a0*/  BSYNC.RECONVERGENT B4 ;  /* 0x0000000000047941 */ /* 0x000fea0003800200 */
.L_x_40:
[----:B------:R-:W-:Y:S05]  /*14b0*/  WARPSYNC.ALL ;  /* 0x0000000000007948 */ /* 0x000fea0003800000 */
[----:B------:R-:W-:Y:S01]  /*14c0*/  NOP ;  /* 0x0000000000007918 */ /* 0x000fe20000000000 */
[----:B------:R-:W-:-:S04]  /*14d0*/  UIADD3 UR4, UPT, UPT, UR4, 0x100, URZ ;  /* 0x0000010004047890 */ /* 0x000fc8000fffe0ff */
[----:B------:R-:W-:-:S04]  /*14e0*/  UIADD3 UR23, UP0, UPT, UR4, UR16, URZ ;  /* 0x0000001004177290 */ /* 0x000fc8000ff1e0ff */
[----:B------:R-:W-:Y:S01]  /*14f0*/  ULEA.HI.X.SX32 UR28, UR4, UR17, 0x1, UP0 ;  /* 0x00000011041c7291 */ /* 0x000fe200080f0eff */
[----:B------:R-:W-:Y:S11]  /*1500*/  @P0 BRA `(.L_x_52) ;  /* 0x0000000000380947 */ /* 0x000ff60003800000 */
[----:B-1--45:R-:W1:Y:S01]  /*1510*/  S2R R2, SR_LANEID ;  /* 0x0000000000027919 */ /* 0x032e620000000000 */
[----:B------:R-:W-:Y:S05]  /*1520*/  WARPSYNC.ALL ;  /* 0x0000000000007948 */ /* 0x000fea0003800000 */
[----:B------:R-:W-:Y:S01]  /*1530*/  NOP ;  /* 0x0000000000007918 */ /* 0x000fe20000000000 */
[----:B-123--:R-:W-:-:S05]  /*1540*/  IMAD.SHL.U32 R4, R2, 0x4, RZ ;  /* 0x0000000402047824 */ /* 0x00efca00078e00ff */
[----:B------:R-:W1:Y:S01]  /*1550*/  LDS R5, [R4+UR8] ;  /* 0x0000000804057984 */ /* 0x000e620008000800 */
[----:B------:R-:W-:Y:S01]  /*1560*/  IADD3 R2, P1, PT, R4, UR23, RZ ;  /* 0x0000001704027c10 */ /* 0x000fe2000ff3e0ff */
[----:B------:R-:W-:-:S04]  /*1570*/  UMOV UR4, UR23 ;  /* 0x0000001700047c82 */ /* 0x000fc80008000000 */
[----:B------:R-:W-:Y:S01]  /*1580*/  IMAD.X R3, RZ, RZ, UR28, P1 ;  /* 0x0000001cff037e24 */ /* 0x000fe200088e06ff */
[----:B------:R-:W-:-:S04]  /*1590*/  UMOV UR5, UR28 ;  /* 0x0000001c00057c82 */ /* 0x000fc80008000000 */
[----:B-1----:R1:W2:Y:S01]  /*15a0*/  ATOMG.E.EXCH.STRONG.GPU PT, RZ, [R2], R5 ;  /* 0x0000000502ff73a8 */ /* 0x0022a200041ee100 */
[----:B------:R-:W-:-:S04]  /*15b0*/  DEPBAR {5,4,3,2,1,0} ;  /* 0x0000003f0000791a */ /* 0x000fc80000000000 */
[----:B------:R-:W3:Y:S02]  /*15c0*/  CCTL.E.C.LDCU.IV.DEEP [UR4] ;  /* 0x0000000004007540 */ /* 0x000ee40009c08000 */
[----:B---3--:R1:W-:Y:S01]  /*15d0*/  UTMACCTL.IV [UR4] ;  /* 0x00000000040079b9 */ /* 0x0083e20008000000 */
[----:B------:R-:W-:Y:S01]  /*15e0*/  NOP ;  /* 0x0000000000007918 */ /* 0x000fe20000000000 */
.L_x_52:
[----:B------:R-:W-:Y:S05]  /*15f0*/  @P0 BRA `(.L_x_53) ;  /* 0x00000000000c0947 */ /* 0x000fea0003800000 */
[----:B------:R0:W-:Y:S01]  /*1600*/  UTMACMDFLUSH ;  /* 0x00000000000079b7 */ /* 0x0001e20000000000 */
[----:B------:R-:W-:Y:S05]  /*1610*/  @P0 BRA `(.L_x_53) ;  /* 0x0000000000040947 */ /* 0x000fea0003800000 */
[----:B------:R-:W-:-:S04]  /*1620*/  DEPBAR.LE SB0, 0x0 ;  /* 0x000080000000791a */ /* 0x000fc80000000000 */
.L_x_53:
[----:B------:R-:W-:Y:S05]  /*1630*/  WARPSYNC.ALL ;  /* 0x0000000000007948 */ /* 0x000fea0003800000 */
[----:B------:R-:W-:Y:S01]  /*1640*/  NOP ;  /* 0x0000000000007918 */ /* 0x000fe20000000000 */
[----:B--2---:R-:W-:Y:S01]  /*1650*/  BAR.SYNC.DEFER_BLOCKING 0x0 ;  /* 0x0000000000007b1d */ /* 0x004fe20000010000 */
[----:B------:R-:W-:Y:S01]  /*1660*/  ISETP.GE.AND P0, PT, R10, 0x1, PT ;  /* 0x000000010a00780c */ /* 0x000fe20003f06270 */
[----:B------:R-:W-:Y:S01]  /*1670*/  USHF.L.U32 UR11, UR11, 0x7, URZ ;  /* 0x000000070b0b7899 */ /* 0x000fe200080006ff */
[----:B-1--45:R-:W-:Y:S01]  /*1680*/  SHF.R.U32.HI R2, RZ, 0x5, R0 ;  /* 0x00000005ff027819 */ /* 0x032fe20000011600 */
[----:B------:R-:W-:-:S02]  /*1690*/  USHF.L.U32 UR27, UR6, 0x6, URZ ;  /* 0x00000006061b7899 */ /* 0x000fc400080006ff */
[----:B------:R-:W-:Y:S01]  /*16a0*/  VOTEU.ALL UP0, P3 ;  /* 0x0000000000ff7886 */ /* 0x000fe20001800000 */
[----:B------:R-:W-:Y:S01]  /*16b0*/  UMOV UR4, 0x1 ;  /* 0x0000000100047882 */ /* 0x000fe20000000000 */
[----:B------:R-:W-:Y:S01]  /*16c0*/  VOTEU.ALL UP1, P3 ;  /* 0x0000000000ff7886 */ /* 0x000fe20001820000 */
[----:B------:R-:W-:Y:S02]  /*16d0*/  R2UR UR22, R2 ;  /* 0x00000000021672ca */ /* 0x000fe400000e0000 */
[----:B------:R-:W-:-:S04]  /*16e0*/  @!UP0 UIADD3 UR16, UPT, UPT, -UR4, 0x100000, URZ ;  /* 0x0010000004108890 */ /* 0x000fc8000fffe1ff */
[----:B------:R-:W-:Y:S02]  /*16f0*/  @!UP0 USHF.L.U32 UR17, UR16, 0xb, URZ ;  /* 0x0000000b10118899 */ /* 0x000fe400080006ff */
[----:B------:R-:W-:Y:S02]  /*1700*/  @!UP0 USHF.L.U32 UR16, UR16, 0x1, URZ ;  /* 0x0000000110108899 */ /* 0x000fe400080006ff */
[----:B------:R-:W-:-:S04]  /*1710*/  @!UP0 UIADD3 UR4, UPT, UPT, -UR4, 0x100000, URZ ;  /* 0x0010000004048890 */ /* 0x000fc8000fffe1ff */
[----:B------:R-:W-:Y:S02]  /*1720*/  @!UP0 USHF.L.U32 UR5, UR4, 0xb, URZ ;  /* 0x0000000b04058899 */ /* 0x000fe400080006ff */
[----:B------:R-:W-:Y:S01]  /*1730*/  @!UP0 USHF.L.U32 UR4, UR4, 0x1, URZ ;  /* 0x0000000104048899 */ /* 0x000fe200080006ff */
[----:B------:R-:W-:Y:S01]  /*1740*/  VOTEU.ALL UP0, P3 ;  /* 0x0000000000ff7886 */ /* 0x000fe20001800000 */
[----:B------:R-:W1:Y:S04]  /*1750*/  FENCE.VIEW.ASYNC.S ;  /* 0x00000000000073c6 */ /* 0x000e680000000000 */
[----:B-1----:R1:W2:Y:S06]  /*1760*/  @!UP0 SYNCS.EXCH.64 URZ, [UR8+0x3000], UR16 ;  /* 0x0030001008ff85b2 */ /* 0x0022ac0008000100 */
[----:B------:R1:W4:Y:S01]  /*1770*/  @!UP1 SYNCS.EXCH.64 URZ, [UR8+0x3010], UR4 ;  /* 0x0030100408ff95b2 */ /* 0x0003220008000100 */
[----:B------:R-:W-:Y:S05]  /*1780*/  @!P0 BRA `(.L_x_54) ;  /* 0x0000000400b88947 */ /* 0x000fea0003800000 */
[----:B--2-4-:R-:W-:Y:S01]  /*1790*/  BAR.SYNC.DEFER_BLOCKING 0x0 ;  /* 0x0000000000007b1d */ /* 0x014fe20000010000 */
[----:B------:R-:W-:Y:S01]  /*17a0*/  @!P3 IMAD.MOV.U32 R2, RZ, RZ, 0x3000 ;  /* 0x00003000ff02b424 */ /* 0x000fe200078e00ff */
[----:B------:R-:W-:Y:S02]  /*17b0*/  ELECT P1, URZ, PT ;  /* 0x0000000000ff782f */ /* 0x000fe40003820000 */
[----:B------:R-:W-:Y:S02]  /*17c0*/  ELECT P0, URZ, PT ;  /* 0x0000000000ff782f */ /* 0x000fe40003800000 */
[C---:B------:R-:W-:Y:S01]  /*17d0*/  ISETP.LT.U32.AND P1, PT, R68.reuse, 0x20, P1 ;  /* 0x000000204400780c */ /* 0x040fe20000f21070 */
[----:B------:R-:W-:Y:S01]  /*17e0*/  UIADD3 UR24, UPT, UPT, UR8, 0x2000, URZ ;  /* 0x0000200008187890 */ /* 0x000fe2000fffe0ff */
[----:B------:R-:W-:Y:S01]  /*17f0*/  ISETP.LT.U32.AND P0, PT, R68, 0x20, P0 ;  /* 0x000000204400780c */ /* 0x000fe20000701070 */
[----:B-1----:R-:W-:Y:S02]  /*1800*/  USHF.R.U32.HI UR4, URZ, 0x4, UR8 ;  /* 0x00000004ff047899 */ /* 0x002fe40008011608 */
[----:B------:R-:W-:-:S02]  /*1810*/  USHF.R.U32.HI UR6, URZ, 0x4, UR24 ;  /* 0x00000004ff067899 */ /* 0x000fc40008011618 */
[----:B------:R-:W-:Y:S02]  /*1820*/  USGXT.U32 UR4, UR4, 0xe ;  /* 0x0000000e0404789a */ /* 0x000fe40008000000 */
[----:B------:R-:W-:Y:S01]  /*1830*/  USGXT.U32 UR6, UR6, 0xe ;  /* 0x0000000e0606789a */ /* 0x000fe20008000000 */
[----:B------:R-:W-:Y:S01]  /*1840*/  UMOV UR20, 0xfffffffe ;  /* 0xfffffffe00147882 */ /* 0x000fe20000000000 */
[----:B------:R-:W-:Y:S02]  /*1850*/  UMOV UR21, 0x7fffbfdf ;  /* 0x7fffbfdf00157882 */ /* 0x000fe40000000000 */
[----:B------:R-:W-:Y:S01]  /*1860*/  VOTEU.ANY UP0, P1 ;  /* 0x0000000000ff7886 */ /* 0x000fe20000800100 */
[----:B------:R-:W-:Y:S01]  /*1870*/  VOTEU.ANY UP2, P1 ;  /* 0x0000000000ff7886 */ /* 0x000fe20000840100 */
[----:B------:R-:W-:Y:S01]  /*1880*/  VOTEU.ANY UP1, P0 ;  /* 0x0000000000ff7886 */ /* 0x000fe20000020100 */
[----:B------:R-:W-:Y:S01]  /*1890*/  VOTEU.ANY UP3, P0 ;  /* 0x0000000000ff7886 */ /* 0x000fe20000060100 */
[----:B------:R-:W-:Y:S01]  /*18a0*/  UMOV UR5, URZ ;  /* 0x000000ff00057c82 */ /* 0x000fe20008000000 */
[----:B------:R1:W-:Y:S01]  /*18b0*/  @!P3 SYNCS.ARRIVE.TRANS64 RZ, [UR8+0x3000], R2 ;  /* 0x00300002ffffb9a7 */ /* 0x0003e20008000008 */
[----:B------:R2:W-:Y:S06]  /*18c0*/  MEMBAR.ALL.CTA ;  /* 0x0000000000007992 */ /* 0x0005ec0000008000 */
[----:B--2---:R-:W2:Y:S01]  /*18d0*/  FENCE.VIEW.ASYNC.S ;  /* 0x00000000000073c6 */ /* 0x004ea20000000000 */
[----:B------:R-:W-:Y:S01]  /*18e0*/  @UP0 UIADD3 UR9, UPT, UPT, UR8, 0x3000, URZ ;  /* 0x0000300008090890 */ /* 0x000fe2000fffe0ff */
[----:B------:R-:W-:Y:S01]  /*18f0*/  @UP0 UMOV UR10, URZ ;  /* 0x000000ff000a0c82 */ /* 0x000fe20008000000 */
[----:B------:R-:W-:Y:S01]  /*1900*/  @UP1 UIADD3 UR25, UPT, UPT, UR8, 0x3000, URZ ;  /* 0x0000300008191890 */ /* 0x000fe2000fffe0ff */
[----:B------:R-:W-:Y:S01]  /*1910*/  @UP1 UMOV UR26, URZ ;  /* 0x000000ff001a1c82 */ /* 0x000fe20008000000 */
[----:B------:R-:W-:Y:S01]  /*1920*/  UMOV UR7, URZ ;  /* 0x000000ff00077c82 */ /* 0x000fe20008000000 */
[----:B------:R-:W-:-:S02]  /*1930*/  UIADD3.64 UR18, UPT, UPT, UR4, -UR20, URZ ;  /* 0x8000001404127297 */ /* 0x000fc4000fffe0ff */
[----:B------:R-:W-:Y:S02]  /*1940*/  UIADD3.64 UR20, UPT, UPT, UR6, -UR20, URZ ;  /* 0x8000001406147297 */ /* 0x000fe4000fffe0ff */
[----:B------:R-:W-:Y:S01]  /*1950*/  UISETP.NE.U32.AND UP0, UPT, UR22, URZ, UPT ;  /* 0x000000ff1600728c */ /* 0x000fe2000bf05070 */
[----:B------:R-:W-:Y:S01]  /*1960*/  UMOV UR16, UR4 ;  /* 0x0000000400107c82 */ /* 0x000fe20008000000 */
[----:B------:R-:W-:Y:S01]  /*1970*/  UMOV UR17, 0x80004020 ;  /* 0x8000402000117882 */ /* 0x000fe20000000000 */
[----:B------:R-:W-:Y:S01]  /*1980*/  UMOV UR7, 0x80004020 ;  /* 0x8000402000077882 */ /* 0x000fe20000000000 */
[----:B--2---:R-:W-:Y:S06]  /*1990*/  BAR.SYNC.DEFER_BLOCKING 0x0 ;  /* 0x0000000000007b1d */ /* 0x004fec0000010000 */
[----:B------:R1:W-:Y:S02]  /*19a0*/  @UP2 UTMALDG.2D [UR8], [UR12] ;  /* 0x000000080c0025b4 */ /* 0x0003e40008008000 */
[----:B------:R-:W-:Y:S06]  /*19b0*/  BAR.SYNC.DEFER_BLOCKING 0x0 ;  /* 0x0000000000007b1d */ /* 0x000fec0000010000 */
[----:B------:R1:W-:Y:S02]  /*19c0*/  @UP3 UTMALDG.2D [UR24], [UR14] ;  /* 0x000000180e0035b4 */ /* 0x0003e40008008000 */
[----:B------:R-:W-:Y:S06]  /*19d0*/  BAR.SYNC.DEFER_BLOCKING 0x0 ;  /* 0x0000000000007b1d */ /* 0x000fec0000010000 */
[----:B------:R-:W2:Y:S02]  /*19e0*/  SYNCS.PHASECHK.TRANS64.TRYWAIT P0, [UR8+0x3000], RZ ;  /* 0x003000ffff0075a7 */ /* 0x000ea40008001108 */
[----:B-12---:R-:W-:Y:S05]  /*19f0*/  @!P0 BRA `(.L_x_55) ;  /* 0x0000000800e08947 */ /* 0x006fea0003800000 */
.L_x_67:
[----:B------:R-:W-:Y:S05]  /*1a00*/  BRA.U UP0, `(.L_x_56) ;  /* 0x00000001001c7547 */ /* 0x000fea000b800000 */
[----:B------:R-:W-:Y:S01]  /*1a10*/  UMOV UR4, 0x0 ;  /* 0x0000000000047882 */ /* 0x000fe20000000000 */
[----:B------:R-:W-:Y:S01]  /*1a20*/  UMOV UR5, 0x8100010 ;  /* 0x0810001000057882 */ /* 0x000fe20000000000 */
[----:B------:R-:W-:Y:S01]  /*1a30*/  UMOV UR24, 0x0 ;  /* 0x0000000000187882 */ /* 0x000fe20000000000 */
[----:B------:R-:W-:Y:S01]  /*1a40*/  UMOV UR25, 0x8100010 ;  /* 0x0810001000197882 */ /* 0x000fe20000000000 */
[----:B------:R1:W-:Y:S01]  /*1a50*/  UTCQMMA gdesc[UR16], gdesc[UR6], tmem[UR29], tmem[UR4], idesc[UR5], !UPT ;  /* 0x00ff0406100075ea */ /* 0x0003e2000f80031d */
[----:B------:R1:W-:Y:S01]  /*1a60*/  UTCQMMA gdesc[UR18], gdesc[UR20], tmem[UR29], tmem[UR24], idesc[UR25], UPT ;  /* 0x00ff1814120075ea */ /* 0x0003e2000b80031d */
[----:B------:R-:W-:Y:S02]  /*1a70*/  NOP ;  /* 0x0000000000007918 */ /* 0x000fe40000000000 */
.L_x_56:
[----:B------:R-:W-:Y:S01]  /*1a80*/  ELECT P0, URZ, PT ;  /* 0x0000000000ff782f */ /* 0x000fe20003800000 */
[----:B-1----:R-:W-:-:S03]  /*1a90*/  UIADD3 UR4, UPT, UPT, UR8, 0x3010, URZ ;  /* 0x0000301008047890 */ /* 0x002fc6000fffe0ff */
[----:B------:R-:W-:Y:S01]  /*1aa0*/  ISETP.LT.U32.AND P0, PT, R68, 0x20, P0 ;  /* 0x000000204400780c */ /* 0x000fe20000701070 */
[----:B------:R-:W-:-:S12]  /*1ab0*/  UMOV UR5, URZ ;  /* 0x000000ff00057c82 */ /* 0x000fd80008000000 */
[----:B------:R-:W-:Y:S01]  /*1ac0*/  VOTEU.ANY UP0, P0 ;  /* 0x0000000000ff7886 */ /* 0x000fe20000000100 */
[----:B------:R-:W-:Y:S01]  /*1ad0*/  VOTEU.ANY UP1, P0 ;  /* 0x0000000000ff7886 */ /* 0x000fe20000020100 */
[----:B------:R-:W-:-:S03]  /*1ae0*/  ISETP.GE.U32.AND P0, PT, R10, 0x41, PT ;  /* 0x000000410a00780c */ /* 0x000fc60003f06070 */
[----:B------:R-:W-:Y:S02]  /*1af0*/  @UP0 UMOV UR9, UR4 ;  /* 0x0000000400090c82 */ /* 0x000fe40008000000 */
[----:B------:R1:W-:Y:S01]  /*1b00*/  @UP1 UTCBAR [UR9], URZ ;  /* 0x000000ff090013e9 */ /* 0x0003e200080000ff */
[----:B------:R-:W-:Y:S06]  /*1b10*/  BAR.SYNC.DEFER_BLOCKING 0x0 ;  /* 0x0000000000007b1d */ /* 0x000fec0000010000 */
[----:B------:R-:W2:Y:S02]  /*1b20*/  SYNCS.PHASECHK.TRANS64.TRYWAIT P1, [UR8+0x3010], RZ ;  /* 0x003010ffff0075a7 */ /* 0x000ea40008021108 */
[----:B-12---:R-:W-:Y:S05]  /*1b30*/  @!P1 BRA `(.L_x_57) ;  /* 0x00000008009c9947 */ /* 0x006fea0003800000 */
.L_x_68:
[----:B------:R-:W-:Y:S05]  /*1b40*/  @!P0 BRA `(.L_x_54) ;  /* 0x0000000000c88947 */ /* 0x000fea0003800000 */
[----:B------:R-:W-:Y:S01]  /*1b50*/  IMAD.MOV.U32 R2, RZ, RZ, 0x1 ;  /* 0x00000001ff027424 */ /* 0x000fe200078e00ff */
[----:B------:R-:W1:Y:S01]  /*1b60*/  LDCU UR32, c[0x0][0x3a0] ;  /* 0x00007400ff2077ac */ /* 0x000e620008000800 */
[----:B------:R-:W-:-:S05]  /*1b70*/  UMOV UR10, 0x40 ;  /* 0x00000040000a7882 */ /* 0x000fca0000000000 */
.L_x_61:
[----:B------:R-:W-:Y:S01]  /*1b80*/  BAR.SYNC.DEFER_BLOCKING 0x0 ;  /* 0x0000000000007b1d */ /* 0x000fe20000010000 */
[----:B------:R-:W-:Y:S01]  /*1b90*/  @!P3 IMAD.MOV.U32 R3, RZ, RZ, 0x3000 ;  /* 0x00003000ff03b424 */ /* 0x000fe200078e00ff */
[----:B------:R-:W-:Y:S02]  /*1ba0*/  ELECT P1, URZ, PT ;  /* 0x0000000000ff782f */ /* 0x000fe40003820000 */
[----:B------:R-:W-:Y:S02]  /*1bb0*/  ELECT P0, URZ, PT ;  /* 0x0000000000ff782f */ /* 0x000fe40003800000 */
[C---:B------:R-:W-:Y:S01]  /*1bc0*/  ISETP.LT.U32.AND P1, PT, R68.reuse, 0x20, P1 ;  /* 0x000000204400780c */ /* 0x040fe20000f21070 */
[----:B------:R-:W-:Y:S01]  /*1bd0*/  UMOV UR26, UR10 ;  /* 0x0000000a001a7c82 */ /* 0x000fe20008000000 */
[----:B------:R-:W-:-:S11]  /*1be0*/  ISETP.LT.U32.AND P0, PT, R68, 0x20, P0 ;  /* 0x000000204400780c */ /* 0x000fd60000701070 */
[----:B------:R-:W-:Y:S02]  /*1bf0*/  VOTEU.ANY UP0, P1 ;  /* 0x0000000000ff7886 */ /* 0x000fe40000800100 */
[----:B------:R-:W-:Y:S01]  /*1c00*/  VOTEU.ANY UP1, P0 ;  /* 0x0000000000ff7886 */ /* 0x000fe20000020100 */
[----:B--2---:R2:W-:Y:S01]  /*1c10*/  @!P3 SYNCS.ARRIVE.TRANS64 RZ, [UR8+0x3000], R3 ;  /* 0x00300003ffffb9a7 */ /* 0x0045e20008000008 */
[----:B------:R4:W-:Y:S06]  /*1c20*/  MEMBAR.ALL.CTA ;  /* 0x0000000000007992 */ /* 0x0009ec0000008000 */
[----:B----4-:R-:W4:Y:S01]  /*1c30*/  FENCE.VIEW.ASYNC.S ;  /* 0x00000000000073c6 */ /* 0x010f220000000000 */
[----:B------:R-:W-:Y:S01]  /*1c40*/  @UP0 UIADD3 UR9, UPT, UPT, UR8, 0x3000, URZ ;  /* 0x0000300008090890 */ /* 0x000fe2000fffe0ff */
[----:B----4-:R-:W-:Y:S01]  /*1c50*/  VOTEU.ANY UP0, P1 ;  /* 0x0000000000ff7886 */ /* 0x010fe20000800100 */
[----:B------:R-:W-:-:S02]  /*1c60*/  @UP1 UIADD3 UR24, UPT, UPT, UR8, 0x2000, URZ ;  /* 0x0000200008181890 */ /* 0x000fc4000fffe0ff */
[----:B------:R-:W-:Y:S01]  /*1c70*/  @UP1 UIADD3 UR25, UPT, UPT, UR8, 0x3000, URZ ;  /* 0x0000300008191890 */ /* 0x000fe2000fffe0ff */
[----:B--2---:R-:W-:Y:S01]  /*1c80*/  IMAD.U32 R3, R2, -0x80000000, RZ ;  /* 0x8000000002037824 */ /* 0x004fe200078e00ff */
[----:B------:R-:W-:Y:S01]  /*1c90*/  VOTEU.ANY UP1, P0 ;  /* 0x0000000000ff7886 */ /* 0x000fe20000020100 */
[----:B------:R-:W-:Y:S06]  /*1ca0*/  BAR.SYNC.DEFER_BLOCKING 0x0 ;  /* 0x0000000000007b1d */ /* 0x000fec0000010000 */
[----:B------:R2:W-:Y:S01]  /*1cb0*/  @UP0 UTMALDG.2D [UR8], [UR12] ;  /* 0x000000080c0005b4 */ /* 0x0005e20008008000 */
[----:B------:R-:W-:Y:S01]  /*1cc0*/  UISETP.NE.U32.AND UP0, UPT, UR22, URZ, UPT ;  /* 0x000000ff1600728c */ /* 0x000fe2000bf05070 */
[----:B------:R-:W-:Y:S06]  /*1cd0*/  BAR.SYNC.DEFER_BLOCKING 0x0 ;  /* 0x0000000000007b1d */ /* 0x000fec0000010000 */
[----:B------:R2:W-:Y:S02]  /*1ce0*/  @UP1 UTMALDG.2D [UR24], [UR14] ;  /* 0x000000180e0015b4 */ /* 0x0005e40008008000 */
[----:B------:R-:W-:Y:S06]  /*1cf0*/  BAR.SYNC.DEFER_BLOCKING 0x0 ;  /* 0x0000000000007b1d */ /* 0x000fec0000010000 */
[----:B------:R-:W4:Y:S02]  /*1d00*/  SYNCS.PHASECHK.TRANS64.TRYWAIT P0, [UR8+0x3000], R3 ;  /* 0x00300003ff0075a7 */ /* 0x000f240008001108 */
[----:B--2-4-:R-:W-:Y:S05]  /*1d10*/  @!P0 BRA `(.L_x_58) ;  /* 0x0000000800308947 */ /* 0x014fea0003800000 */
.L_x_69:
[----:B------:R-:W-:Y:S05]  /*1d20*/  BRA.U UP0, `(.L_x_59) ;  /* 0x00000001001c7547 */ /* 0x000fea000b800000 */
[----:B------:R-:W-:Y:S01]  /*1d30*/  UMOV UR24, 0x0 ;  /* 0x0000000000187882 */ /* 0x000fe20000000000 */
[----:B------:R-:W-:Y:S01]  /*1d40*/  UMOV UR25, 0x8100010 ;  /* 0x0810001000197882 */ /* 0x000fe20000000000 */
[----:B------:R-:W-:Y:S01]  /*1d50*/  UMOV UR30, 0x0 ;  /* 0x00000000001e7882 */ /* 0x000fe20000000000 */
[----:B------:R-:W-:Y:S01]  /*1d60*/  UMOV UR31, 0x8100010 ;  /* 0x08100010001f7882 */ /* 0x000fe20000000000 */
[----:B------:R2:W-:Y:S01]  /*1d70*/  UTCQMMA gdesc[UR16], gdesc[UR6], tmem[UR29], tmem[UR24], idesc[UR25], UPT ;  /* 0x00ff1806100075ea */ /* 0x0005e2000b80031d */
[----:B------:R2:W-:Y:S01]  /*1d80*/  UTCQMMA gdesc[UR18], gdesc[UR20], tmem[UR29], tmem[UR30], idesc[UR31], UPT ;  /* 0x00ff1e14120075ea */ /* 0x0005e2000b80031d */
[----:B------:R-:W-:Y:S02]  /*1d90*/  NOP ;  /* 0x0000000000007918 */ /* 0x000fe40000000000 */
.L_x_59:
[----:B------:R-:W-:-:S04]  /*1da0*/  ELECT P0, URZ, PT ;  /* 0x0000000000ff782f */ /* 0x000fc80003800000 */
[----:B------:R-:W-:-:S13]  /*1db0*/  ISETP.LT.U32.AND P0, PT, R68, 0x20, P0 ;  /* 0x000000204400780c */ /* 0x000fda0000701070 */
[----:B------:R-:W-:Y:S01]  /*1dc0*/  VOTEU.ANY UP0, P0 ;  /* 0x0000000000ff7886 */ /* 0x000fe20000000100 */
[----:B------:R-:W-:-:S04]  /*1dd0*/  VOTEU.ANY UP1, P0 ;  /* 0x0000000000ff7886 */ /* 0x000fc80000020100 */
[----:B------:R-:W-:Y:S02]  /*1de0*/  @UP0 UMOV UR9, UR4 ;  /* 0x0000000400090c82 */ /* 0x000fe40008000000 */
[----:B------:R4:W-:Y:S01]  /*1df0*/  @UP1 UTCBAR [UR9], URZ ;  /* 0x000000ff090013e9 */ /* 0x0009e200080000ff */
[----:B------:R-:W-:Y:S06]  /*1e00*/  BAR.SYNC.DEFER_BLOCKING 0x0 ;  /* 0x0000000000007b1d */ /* 0x000fec0000010000 */
[----:B------:R-:W5:Y:S02]  /*1e10*/  SYNCS.PHASECHK.TRANS64.TRYWAIT P0, [UR8+0x3010], R3 ;  /* 0x00301003ff0075a7 */ /* 0x000f640008001108 */
[----:B----45:R-:W-:Y:S05]  /*1e20*/  @!P0 BRA `(.L_x_60) ;  /* 0x0000000400f88947 */ /* 0x030fea0003800000 */
.L_x_70:
[----:B------:R-:W-:Y:S01]  /*1e30*/  UIADD3 UR10, UPT, UPT, UR10, 0x40, URZ ;  /* 0x000000400a0a7890 */ /* 0x000fe2000fffe0ff */
[----:B------:R-:W-:-:S03]  /*1e40*/  LOP3.LUT R2, R2, 0x1, RZ, 0x3c, !PT ;  /* 0x0000000102027812 */ /* 0x000fc600078e3cff */
[----:B-1----:R-:W-:-:S09]  /*1e50*/  UISETP.GE.AND UP0, UPT, UR10, UR32, UPT ;  /* 0x000000200a00728c */ /* 0x002fd2000bf06270 */
[----:B------:R-:W-:Y:S05]  /*1e60*/  BRA.U !UP0, `(.L_x_61) ;  /* 0xfffffffd08447547 */ /* 0x000fea000b83ffff */
.L_x_54:
[----:B--2-4-:R-:W-:Y:S06]  /*1e70*/  BAR.SYNC.DEFER_BLOCKING 0x0 ;  /* 0x0000000000007b1d */ /* 0x014fec0000010000 */
[----:B------:R-:W-:Y:S04]  /*1e80*/  BSSY.RECONVERGENT B4, `(.L_x_62) ;  /* 0x0000004000047945 */ /* 0x000fe80003800200 */
[----:B------:R-:W-:Y:S05]  /*1e90*/  @P3 BRA `(.L_x_63) ;  /* 0x0000000000083947 */ /* 0x000fea0003800000 */
[----:B------:R-:W2:Y:S02]  /*1ea0*/  SYNCS.CCTL.IV [UR8+0x3000] ;  /* 0x00300000ff0079b1 */ /* 0x000ea40008000008 */
[----:B--2---:R-:W2:Y:S02]  /*1eb0*/  SYNCS.CCTL.IV [UR8+0x3010] ;  /* 0x00301000ff0079b1 */ /* 0x004ea40008000008 */
.L_x_63:
[----:B-1----:R-:W-:Y:S05]  /*1ec0*/  BSYNC.RECONVERGENT B4 ;  /* 0x0000000000047941 */ /* 0x002fea0003800200 */
.L_x_62:
[----:B------:R-:W-:Y:S01]  /*1ed0*/  USHF.L.U32 UR22, UR22, 0x15, URZ ;  /* 0x0000001516167899 */ /* 0x000fe200080006ff */
[C---:B------:R-:W-:Y:S01]  /*1ee0*/  IMAD.SHL.U32 R2, R0.reuse, 0x40, RZ ;  /* 0x0000004000027824 */ /* 0x040fe200078e00ff */
[----:B------:R-:W-:Y:S01]  /*1ef0*/  ELECT P0, URZ, PT ;  /* 0x0000000000ff782f */ /* 0x000fe20003800000 */
[----:B------:R-:W-:Y:S01]  /*1f00*/  IMAD.SHL.U32 R3, R0, 0x8, RZ ;  /* 0x0000000800037824 */ /* 0x000fe200078e00ff */
[----:B------:R-:W-:Y:S02]  /*1f10*/  ULOP3.LUT UR22, UR22, 0x600000, URZ, 0xc0, !UPT ;  /* 0x0060000016167892 */ /* 0x000fe4000f8ec0ff */
[----:B------:R-:W-:Y:S01]  /*1f20*/  LOP3.LUT R0, R2, 0x1fc0, RZ, 0xc0, !PT ;  /* 0x00001fc002007812 */ /* 0x000fe200078ec0ff */
[----:B------:R-:W-:Y:S01]  /*1f30*/  UMOV UR9, UR27 ;  /* 0x0000001b00097c82 */ /* 0x000fe20008000000 */
[----:B------:R-:W-:Y:S01]  /*1f40*/  UIADD3 UR22, UPT, UPT, UR29, UR22, URZ ;  /* 0x000000161d167290 */ /* 0x000fe2000fffe0ff */
[----:B------:R-:W-:Y:S01]  /*1f50*/  ISETP.LT.U32.AND P0, PT, R68, 0x20, P0 ;  /* 0x000000204400780c */ /* 0x000fe20000701070 */
[----:B------:R-:W-:Y:S01]  /*1f60*/  UMOV UR10, UR11 ;  /* 0x0000000b000a7c82 */ /* 0x000fe20008000000 */
[----:B------:R-:W-:-:S04]  /*1f70*/  LOP3.LUT R0, R0, 0x30, R3, 0xf8, !PT ;  /* 0x0000003000007812 */ /* 0x000fc800078ef803 */
[C---:B------:R-:W-:Y:S02]  /*1f80*/  LOP3.LUT R2, R0.reuse, 0x10, RZ, 0x3c, !PT ;  /* 0x0000001000027812 */ /* 0x040fe400078e3cff */
[----:B---3--:R-:W1:Y:S01]  /*1f90*/  LDTM.x64 R4, tmem[UR22] ;  /* 0x00000016000479ee */ /* 0x008e620008340000 */
[----:B------:R-:W-:Y:S01]  /*1fa0*/  LOP3.LUT R3, R0, 0x20, RZ, 0x3c, !PT ;  /* 0x0000002000037812 */ /* 0x000fe200078e3cff */
[----:B------:R-:W-:-:S03]  /*1fb0*/  NOP ;  /* 0x0000000000007918 */ /* 0x000fc60000000000 */
[----:B-1----:R-:W-:Y:S01]  /*1fc0*/  VOTEU.ANY UP0, P0 ;  /* 0x0000000000ff7886 */ /* 0x002fe20000000100 */
[----:B------:R-:W-:-:S04]  /*1fd0*/  VOTEU.ANY UP1, P0 ;  /* 0x0000000000ff7886 */ /* 0x000fc80000020100 */
[----:B------:R-:W-:Y:S01]  /*1fe0*/  @UP0 UMOV UR4, UR23 ;  /* 0x0000001700040c82 */ /* 0x000fe20008000000 */
[----:B------:R-:W-:Y:S01]  /*1ff0*/  @UP0 UMOV UR5, UR28 ;  /* 0x0000001c00050c82 */ /* 0x000fe20008000000 */
[----:B------:R-:W-:Y:S02]  /*2000*/  F2FP.SATFINITE.E4M3.F32.PACK_AB_MERGE_C R6, R7, R6, RZ ;  /* 0x000000060706723e */ /* 0x000fe400048070ff */
[----:B------:R-:W-:Y:S02]  /*2010*/  F2FP.SATFINITE.E4M3.F32.PACK_AB_MERGE_C R10, R11, R10, RZ ;  /* 0x0000000a0b0a723e */ /* 0x000fe400048070ff */
[----:B------:R-:W-:Y:S02]  /*2020*/  F2FP.SATFINITE.E4M3.F32.PACK_AB_MERGE_C R14, R15, R14, RZ ;  /* 0x0000000e0f0e723e */ /* 0x000fe400048070ff */
[----:B------:R-:W-:Y:S02]  /*2030*/  F2FP.SATFINITE.E4M3.F32.PACK_AB_MERGE_C R7, R19, R18, RZ ;  /* 0x000000121307723e */ /* 0x000fe400048070ff */
[----:B------:R-:W-:-:S02]  /*2040*/  F2FP.SATFINITE.E4M3.F32.PACK_AB_MERGE_C R22, R23, R22, RZ ;  /* 0x000000161716723e */ /* 0x000fc400048070ff */
[----:B------:R-:W-:Y:S02]  /*2050*/  F2FP.SATFINITE.E4M3.F32.PACK_AB_MERGE_C R26, R27, R26, RZ ;  /* 0x0000001a1b1a723e */ /* 0x000fe400048070ff */
        /* <DEDUP_REMOVED lines=10> */
[----:B------:R-:W-:-:S02]  /*2100*/  F2FP.SATFINITE.E4M3.F32.PACK_AB_MERGE_C R4, R5, R4, R6 ;  /* 0x000000040504723e */ /* 0x000fc40004807006 */
[----:B------:R-:W-:Y:S02]  /*2110*/  F2FP.SATFINITE.E4M3.F32.PACK_AB_MERGE_C R5, R9, R8, R10 ;  /* 0x000000080905723e */ /* 0x000fe4000480700a */
[----:B------:R-:W-:Y:S02]  /*2120*/  F2FP.SATFINITE.E4M3.F32.PACK_AB_MERGE_C R6, R13, R12, R14 ;  /* 0x0000000c0d06723e */ /* 0x000fe4000480700e */
[----:B------:R-:W-:Y:S02]  /*2130*/  F2FP.SATFINITE.E4M3.F32.PACK_AB_MERGE_C R7, R17, R16, R7 ;  /* 0x000000101107723e */ /* 0x000fe40004807007 */
[----:B------:R-:W-:Y:S02]  /*2140*/  F2FP.SATFINITE.E4M3.F32.PACK_AB_MERGE_C R20, R21, R20, R22 ;  /* 0x000000141514723e */ /* 0x000fe40004807016 */
[----:B------:R-:W-:Y:S01]  /*2150*/  F2FP.SATFINITE.E4M3.F32.PACK_AB_MERGE_C R21, R25, R24, R26 ;  /* 0x000000181915723e */ /* 0x000fe2000480701a */
[----:B--2---:R1:W-:Y:S01]  /*2160*/  STS.128 [R0+UR8], R4 ;  /* 0x0000000400007988 */ /* 0x0043e20008000c08 */
[----:B------:R-:W-:-:S02]  /*2170*/  F2FP.SATFINITE.E4M3.F32.PACK_AB_MERGE_C R22, R29, R28, R30 ;  /* 0x0000001c1d16723e */ /* 0x000fc4000480701e */
[----:B------:R-:W-:Y:S02]  /*2180*/  F2FP.SATFINITE.E4M3.F32.PACK_AB_MERGE_C R23, R33, R32, R23 ;  /* 0x000000202117723e */ /* 0x000fe40004807017 */
[----:B------:R-:W-:Y:S02]  /*2190*/  F2FP.SATFINITE.E4M3.F32.PACK_AB_MERGE_C R36, R37, R36, R38 ;  /* 0x000000242524723e */ /* 0x000fe40004807026 */
[----:B------:R-:W-:Y:S01]  /*21a0*/  F2FP.SATFINITE.E4M3.F32.PACK_AB_MERGE_C R37, R41, R40, R42 ;  /* 0x000000282925723e */ /* 0x000fe2000480702a */
[----:B------:R1:W-:Y:S01]  /*21b0*/  STS.128 [R2+UR8], R20 ;  /* 0x0000001402007988 */ /* 0x0003e20008000c08 */
[----:B------:R-:W-:Y:S02]  /*21c0*/  F2FP.SATFINITE.E4M3.F32.PACK_AB_MERGE_C R38, R45, R44, R46 ;  /* 0x0000002c2d26723e */ /* 0x000fe4000480702e */
[----:B------:R-:W-:Y:S02]  /*21d0*/  F2FP.SATFINITE.E4M3.F32.PACK_AB_MERGE_C R39, R49, R48, R50 ;  /* 0x000000303127723e */ /* 0x000fe40004807032 */
[----:B------:R-:W-:-:S02]  /*21e0*/  F2FP.SATFINITE.E4M3.F32.PACK_AB_MERGE_C R52, R53, R52, R54 ;  /* 0x000000343534723e */ /* 0x000fc40004807036 */
[----:B------:R-:W-:Y:S01]  /*21f0*/  F2FP.SATFINITE.E4M3.F32.PACK_AB_MERGE_C R53, R57, R56, R58 ;  /* 0x000000383935723e */ /* 0x000fe2000480703a */
[----:B------:R1:W-:Y:S01]  /*2200*/  STS.128 [R3+UR8], R36 ;  /* 0x0000002403007988 */ /* 0x0003e20008000c08 */
[----:B------:R-:W-:Y:S02]  /*2210*/  F2FP.SATFINITE.E4M3.F32.PACK_AB_MERGE_C R54, R61, R60, R62 ;  /* 0x0000003c3d36723e */ /* 0x000fe4000480703e */
[----:B------:R-:W-:Y:S02]  /*2220*/  F2FP.SATFINITE.E4M3.F32.PACK_AB_MERGE_C R55, R65, R64, R66 ;  /* 0x000000404137723e */ /* 0x000fe40004807042 */
[----:B------:R-:W-:-:S05]  /*2230*/  LOP3.LUT R8, R0, 0x30, RZ, 0x3c, !PT ;  /* 0x0000003000087812 */ /* 0x000fca00078e3cff */
[----:B------:R1:W-:Y:S01]  /*2240*/  STS.128 [R8+UR8], R52 ;  /* 0x0000003408007988 */ /* 0x0003e20008000c08 */
[----:B------:R2:W-:Y:S06]  /*2250*/  MEMBAR.ALL.CTA ;  /* 0x0000000000007992 */ /* 0x0005ec0000008000 */
[----:B--2---:R-:W2:Y:S02]  /*2260*/  FENCE.VIEW.ASYNC.S ;  /* 0x00000000000073c6 */ /* 0x004ea40000000000 */
[----:B--2---:R-:W-:Y:S06]  /*2270*/  BAR.SYNC.DEFER_BLOCKING 0x0 ;  /* 0x0000000000007b1d */ /* 0x004fec0000010000 */
[----:B------:R1:W-:Y:S01]  /*2280*/  @UP1 UTMASTG.2D [UR8], [UR4] ;  /* 0x00000008040013b5 */ /* 0x0003e20008008000 */
[----:B------:R0:W-:Y:S01]  /*2290*/  UTMACMDFLUSH ;  /* 0x00000000000079b7 */ /* 0x0001e20000000000 */
[----:B------:R-:W-:-:S04]  /*22a0*/  DEPBAR.LE SB0, 0x0 ;  /* 0x000080000000791a */ /* 0x000fc80000000000 */
[----:B------:R-:W-:Y:S08]  /*22b0*/  BAR.SYNC.DEFER_BLOCKING 0x0 ;  /* 0x0000000000007b1d */ /* 0x000ff00000010000 */
[----:B------:R-:W-:Y:S06]  /*22c0*/  BAR.SYNC.DEFER_BLOCKING 0x0 ;  /* 0x0000000000007b1d */ /* 0x000fec0000010000 */
[----:B-1----:R-:W-:Y:S05]  /*22d0*/  @P2 BRA `(.L_x_64) ;  /* 0x0000000000a02947 */ /* 0x002fea0003800000 */
[----:B------:R-:W1:Y:S01]  /*22e0*/  S2UR UR5, SR_CgaCtaId ;  /* 0x00000000000579c3 */ /* 0x000e620000008800 */
[----:B------:R-:W-:Y:S01]  /*22f0*/  NOP ;  /* 0x0000000000007918 */ /* 0x000fe20000000000 */
[----:B------:R-:W-:Y:S01]  /*2300*/  UMOV UR4, 0x50 ;  /* 0x0000005000047882 */ /* 0x000fe20000000000 */
[----:B------:R-:W-:Y:S02]  /*2310*/  IMAD.U32 R0, RZ, RZ, UR29 ;  /* 0x0000001dff007e24 */ /* 0x000fe4000f8e00ff */
[----:B------:R-:W-:Y:S02]  /*2320*/  IMAD.MOV.U32 R3, RZ, RZ, 0x3 ;  /* 0x00000003ff037424 */ /* 0x000fe400078e00ff */
[----:B------:R-:W-:Y:S01]  /*2330*/  IMAD.MOV.U32 R7, RZ, RZ, 0x1 ;  /* 0x00000001ff077424 */ /* 0x000fe200078e00ff */
[----:B------:R-:W-:-:S04]  /*2340*/  LOP3.LUT R0, R0, 0xffff, RZ, 0xc0, !PT ;  /* 0x0000ffff00007812 */ /* 0x000fc800078ec0ff */
[----:B------:R-:W-:-:S05]  /*2350*/  SHF.R.U32.HI R0, RZ, 0x5, R0 ;  /* 0x00000005ff007819 */ /* 0x000fca0000011600 */
[----:B------:R-:W-:Y:S01]  /*2360*/  VIADD R2, R0, 0x10 ;  /* 0x0000001000027836 */ /* 0x000fe20000000000 */
[----:B------:R-:W-:Y:S01]  /*2370*/  SHF.L.U32 R0, R3, R0, RZ ;  /* 0x0000000003007219 */ /* 0x000fe200000006ff */
[----:B-1----:R-:W-:-:S03]  /*2380*/  ULEA UR6, UR5, UR4, 0x18 ;  /* 0x0000000405067291 */ /* 0x002fc6000f8ec0ff */
[----:B------:R-:W-:-:S04]  /*2390*/  SHF.L.U32 R3, R7, R2, RZ ;  /* 0x0000000207037219 */ /* 0x000fc800000006ff */
[----:B------:R-:W-:Y:S02]  /*23a0*/  LOP3.LUT R0, R3, R0, RZ, 0xfc, !PT ;  /* 0x0000000003007212 */ /* 0x000fe400078efcff */
[----:B------:R-:W1:Y:S02]  /*23b0*/  LDS R5, [UR6] ;  /* 0x00000006ff057984 */ /* 0x000e640008000800 */
[C---:B------:R-:W-:Y:S02]  /*23c0*/  LOP3.LUT R2, R0.reuse, 0xffff, RZ, 0xc0, !PT ;  /* 0x0000ffff00027812 */ /* 0x040fe400078ec0ff */
[----:B-1----:R-:W-:-:S04]  /*23d0*/  LOP3.LUT R3, R0, 0xffff, R5, 0x80, !PT ;  /* 0x0000ffff00037812 */ /* 0x002fc800078e8005 */
[----:B------:R-:W-:-:S13]  /*23e0*/  ISETP.NE.AND P0, PT, R3, R2, PT ;  /* 0x000000020300720c */ /* 0x000fda0003f05270 */
[----:B------:R-:W-:Y:S05]  /*23f0*/  @P0 BRA `(.L_x_65) ;  /* 0x0000000000500947 */ /* 0x000fea0003800000 */
[----:B------:R-:W-:Y:S02]  /*2400*/  SHF.R.U32.HI R5, RZ, 0x10, R5 ;  /* 0x00000010ff057819 */ /* 0x000fe40000011605 */
[----:B------:R-:W-:-:S04]  /*2410*/  SHF.R.U32.HI R2, RZ, 0x10, R0 ;  /* 0x00000010ff027819 */ /* 0x000fc80000011600 */
[----:B------:R-:W-:-:S04]  /*2420*/  LOP3.LUT R5, R5, R2, RZ, 0xc0, !PT ;  /* 0x0000000205057212 */ /* 0x000fc800078ec0ff */
[----:B------:R-:W-:-:S13]  /*2430*/  ISETP.NE.AND P0, PT, R5, R2, PT ;  /* 0x000000020500720c */ /* 0x000fda0003f05270 */
[----:B------:R-:W-:Y:S05]  /*2440*/  @P0 BRA `(.L_x_66) ;  /* 0x0000000000300947 */ /* 0x000fea0003800000 */
[----:B------:R-:W-:Y:S01]  /*2450*/  R2UR UR4, R0 ;  /* 0x00000000000472ca */ /* 0x000fe200000e0000 */
[----:B------:R-:W-:Y:S01]  /*2460*/  VOTEU.ANY UR5, UPT, PT ;  /* 0x0000000000057886 */ /* 0x000fe200038e0100 */
[----:B------:R-:W1:Y:S01]  /*2470*/  S2R R0, SR_LANEID ;  /* 0x0000000000007919 */ /* 0x000e620000000000 */
[----:B------:R-:W-:-:S10]  /*2480*/  UFLO.U32 UR5, UR5 ;  /* 0x00000005000572bd */ /* 0x000fd400080e0000 */
[----:B------:R-:W-:-:S06]  /*2490*/  ULOP3.LUT UR4, URZ, UR4, URZ, 0x33, !UPT ;  /* 0x00000004ff047292 */ /* 0x000fcc000f8e33ff */
[----:B------:R-:W-:-:S04]  /*24a0*/  IMAD.U32 R2, RZ, RZ, UR4 ;  /* 0x00000004ff027e24 */ /* 0x000fc8000f8e00ff */
[----:B------:R-:W2:Y:S02]  /*24b0*/  REDUX UR7, R2 ;  /* 0x00000000020773c4 */ /* 0x000ea40000000000 */
[----:B------:R3:W-:Y:S01]  /*24c0*/  UTCATOMSWS.AND URZ, UR4 ;  /* 0x0000000400ff79e3 */ /* 0x0007e20008000000 */
[----:B-1----:R-:W-:Y:S01]  /*24d0*/  ISETP.EQ.U32.AND P0, PT, R0, UR5, PT ;  /* 0x0000000500007c0c */ /* 0x002fe2000bf02070 */
[----:B--2---:R-:W-:-:S12]  /*24e0*/  IMAD.U32 R0, RZ, RZ, UR7 ;  /* 0x00000007ff007e24 */ /* 0x004fd8000f8e00ff */
[----:B------:R3:W-:Y:S01]  /*24f0*/  @P0 ATOMS.AND RZ, [UR6], R0 ;  /* 0x00000000ffff098c */ /* 0x0007e2000a800006 */
[----:B------:R-:W-:Y:S05]  /*2500*/  BRA `(.L_x_64) ;  /* 0x0000000000147947 */ /* 0x000fea0003800000 */
.L_x_66:
[----:B------:R-:W-:-:S07]  /*2510*/  MOV R2, 0x2530 ;  /* 0x0000253000027802 */ /* 0x000fce0000000f00 */
[----:B------:R-:W-:Y:S05]  /*2520*/  CALL.REL.NOINC `($__internal_0_$__cuda_sm10x_tcgen05_guardrail_trap_col_being_dealloced_not_returned_by_alloc) ;  /* 0x0000000000447944 */ /* 0x000fea0003c00000 */
[----:B------:R-:W-:Y:S05]  /*2530*/  BRA `(.L_x_64) ;  /* 0x0000000000087947 */ /* 0x000fea0003800000 */
.L_x_65:
[----:B------:R-:W-:-:S07]  /*2540*/  MOV R2, 0x2560 ;  /* 0x0000256000027802 */ /* 0x000fce0000000f00 */
[----:B------:R-:W-:Y:S05]  /*2550*/  CALL.REL.NOINC `($__internal_2_$__cuda_sm10x_tcgen05_guardrail_trap_unallocated_columns_being_dealloced) ;  /* 0x0000000000507944 */ /* 0x000fea0003c00000 */
.L_x_64:
[----:B------:R-:W-:Y:S01]  /*2560*/  NOP ;  /* 0x0000000000007918 */ /* 0x000fe20000000000 */
[----:B---3--:R-:W-:Y:S05]  /*2570*/  EXIT ;  /* 0x000000000000794d */ /* 0x008fea0003800000 */
.L_x_55:
[----:B------:R-:W1:Y:S02]  /*2580*/  SYNCS.PHASECHK.TRANS64.TRYWAIT P0, [UR8+0x3000], RZ ;  /* 0x003000ffff0075a7 */ /* 0x000e640008001108 */
[----:B-1----:R-:W-:Y:S05]  /*2590*/  @!P0 BRA `(.L_x_55) ;  /* 0xfffffffc00f88947 */ /* 0x002fea000383ffff */
[----:B------:R-:W-:Y:S05]  /*25a0*/  BRA `(.L_x_67) ;  /* 0xfffffff400147947 */ /* 0x000fea000383ffff */
.L_x_57:
[----:B------:R-:W1:Y:S02]  /*25b0*/  SYNCS.PHASECHK.TRANS64.TRYWAIT P1, [UR8+0x3010], RZ ;  /* 0x003010ffff0075a7 */ /* 0x000e640008021108 */
[----:B-1----:R-:W-:Y:S05]  /*25c0*/  @!P1 BRA `(.L_x_57) ;  /* 0xfffffffc00f89947 */ /* 0x002fea000383ffff */
[----:B------:R-:W-:Y:S05]  /*25d0*/  BRA `(.L_x_68) ;  /* 0xfffffff400587947 */ /* 0x000fea000383ffff */
.L_x_58:
[----:B------:R-:W2:Y:S02]  /*25e0*/  SYNCS.PHASECHK.TRANS64.TRYWAIT P0, [UR8+0x3000], R3 ;  /* 0x00300003ff0075a7 */ /* 0x000ea40008001108 */
[----:B--2---:R-:W-:Y:S05]  /*25f0*/  @!P0 BRA `(.L_x_58) ;  /* 0xfffffffc00f88947 */ /* 0x004fea000383ffff */
[----:B------:R-:W-:Y:S05]  /*2600*/  BRA `(.L_x_69) ;  /* 0xfffffff400c47947 */ /* 0x000fea000383ffff */
.L_x_60:
[----:B------:R-:W4:Y:S02]  /*2610*/  SYNCS.PHASECHK.TRANS64.TRYWAIT P0, [UR8+0x3010], R3 ;  /* 0x00301003ff0075a7 */ /* 0x000f240008001108 */
[----:B----4-:R-:W-:Y:S05]  /*2620*/  @!P0 BRA `(.L_x_60) ;  /* 0xfffffffc00f88947 */ /* 0x010fea000383ffff */
[----:B------:R-:W-:Y:S05]  /*2630*/  BRA `(.L_x_70) ;  /* 0xfffffff400fc7947 */ /* 0x000fea000383ffff */
        .weak           $__internal_0_$__cuda_sm10x_tcgen05_guardrail_trap_col_being_dealloced_not_returned_by_alloc
        .type           $__internal_0_$__cuda_sm10x_tcgen05_guardrail_trap_col_being_dealloced_not_returned_by_alloc,@function
        .size           $__internal_0_$__cuda_sm10x_tcgen05_guardrail_trap_col_being_dealloced_not_returned_by_alloc,($__internal_1_$__cuda_sm10x_tcgen05_guardrail_trap_phase_invalid_during_alloc - $__internal_0_$__cuda_sm10x_tcgen05_guardrail_trap_col_being_dealloced_not_returned_by_alloc)
$__internal_0_$__cuda_sm10x_tcgen05_guardrail_trap_col_being_dealloced_not_returned_by_alloc:
[----:B------:R-:W-:Y:S05]  /*2640*/  BPT.TRAP 0x1 ;  /* 0x000000040000795c */ /* 0x000fea0000300000 */
[----:B------:R-:W-:-:S04]  /*2650*/  IMAD.MOV.U32 R3, RZ, RZ, 0x0 ;  /* 0x00000000ff037424 */ /* 0x000fc800078e00ff */
[----:B------:R-:W-:Y:S05]  /*2660*/  RET.REL.NODEC R2 `(gluon_tcgen05) ;  /* 0xffffffd802647950 */ /* 0x000fea0003c3ffff */
        .weak           $__internal_1_$__cuda_sm10x_tcgen05_guardrail_trap_phase_invalid_during_alloc
        .type           $__internal_1_$__cuda_sm10x_tcgen05_guardrail_trap_phase_invalid_during_alloc,@function
        .size           $__internal_1_$__cuda_sm10x_tcgen05_guardrail_trap_phase_invalid_during_alloc,($__internal_2_$__cuda_sm10x_tcgen05_guardrail_trap_unallocated_columns_being_dealloced - $__internal_1_$__cuda_sm10x_tcgen05_guardrail_trap_phase_invalid_during_alloc)
$__internal_1_$__cuda_sm10x_tcgen05_guardrail_trap_phase_invalid_during_alloc:
[----:B------:R-:W-:Y:S05]  /*2670*/  BPT.TRAP 0x1 ;  /* 0x000000040000795c */ /* 0x000fea0000300000 */
[----:B------:R-:W-:-:S04]  /*2680*/  IMAD.MOV.U32 R3, RZ, RZ, 0x0 ;  /* 0x00000000ff037424 */ /* 0x000fc800078e00ff */
[----:B------:R-:W-:Y:S05]  /*2690*/  RET.REL.NODEC R2 `(gluon_tcgen05) ;  /* 0xffffffd802587950 */ /* 0x000fea0003c3ffff */
        .weak           $__internal_2_$__cuda_sm10x_tcgen05_guardrail_trap_unallocated_columns_being_dealloced
        .type           $__internal_2_$__cuda_sm10x_tcgen05_guardrail_trap_unallocated_columns_being_dealloced,@function
        .size           $__internal_2_$__cuda_sm10x_tcgen05_guardrail_trap_unallocated_columns_being_dealloced,(.L_x_74 - $__internal_2_$__cuda_sm10x_tcgen05_guardrail_trap_unallocated_columns_being_dealloced)
$__internal_2_$__cuda_sm10x_tcgen05_guardrail_trap_unallocated_columns_being_dealloced:
[----:B------:R-:W-:Y:S05]  /*26a0*/  BPT.TRAP 0x1 ;  /* 0x000000040000795c */ /* 0x000fea0000300000 */
[----:B------:R-:W-:-:S04]  /*26b0*/  IMAD.MOV.U32 R3, RZ, RZ, 0x0 ;  /* 0x00000000ff037424 */ /* 0x000fc800078e00ff */
[----:B------:R-:W-:Y:S05]  /*26c0*/  RET.REL.NODEC R2 `(gluon_tcgen05) ;  /* 0xffffffd8024c7950 */ /* 0x000fea0003c3ffff */
.L_x_71:
[----:B------:R-:W-:-:S00]  /*26d0*/  BRA `(.L_x_71) ;  /* 0xfffffffc00fc7947 */ /* 0x000fc0000383ffff */
[----:B------:R-:W-:-:S00]  /*26e0*/  NOP ;  /* 0x0000000000007918 */ /* 0x000fc00000000000 */
        /* <DEDUP_REMOVED lines=9> */
.L_x_74:


//--------------------- .nv.shared.gluon_tcgen05  --------------------------
	.section	.nv.shared.gluon_tcgen05,"aw",@nobits
	.sectionflags	@""
	.align	16
	.zero		1024


//--------------------- .nv.shared.reserved.0     --------------------------
	.section	.nv.shared.reserved.0,"aw",@nobits
	.align	8
	.weak		__nv_reservedSMEM_offset_0_alias
	.size		__nv_reservedSMEM_offset_0_alias, 0, 64
	.other		__nv_reservedSMEM_offset_0_alias,@"STO_CUDA_RESERVED_SHARED STV_DEFAULT"
__nv_reservedSMEM_offset_0_alias:
	.zero		0
.nv.shared.reserved.0:
	.zero		64
	.weak		__nv_reservedSMEM_allocation_phase
	.type		__nv_reservedSMEM_allocation_phase,@object
	.size		__nv_reservedSMEM_allocation_phase,(.L_0 - __nv_reservedSMEM_allocation_phase)
__nv_reservedSMEM_allocation_phase:
	.zero		1
.L_0:
	.zero		7
	.weak		__nv_reservedSMEM_devtool_atexit_pc
	.type		__nv_reservedSMEM_devtool_atexit_pc,@object
	.size		__nv_reservedSMEM_devtool_atexit_pc,(__nv_reservedSMEM_allocation_mask - __nv_reservedSMEM_devtool_atexit_pc)
__nv_reservedSMEM_devtool_atexit_pc:
	.zero		8
	.weak		__nv_reservedSMEM_allocation_mask
	.type		__nv_reservedSMEM_allocation_mask,@object
	.size		__nv_reservedSMEM_allocation_mask,(.L_2 - __nv_reservedSMEM_allocation_mask)
__nv_reservedSMEM_allocation_mask:
	.zero		4
.L_2:


//--------------------- .nv.constant0.gluon_tcgen05 --------------------------
	.section	.nv.constant0.gluon_tcgen05,"a",@progbits
	.sectionflags	@""
	.align	4
.nv.constant0.gluon_tcgen05:
	.zero		976


//--------------------- SYMBOLS --------------------------

	.type		.nv.reservedSmem.offset0,@object
	.size		.nv.reservedSmem.offset0,0x4
	.type		.nv.reservedSmem.cap,@object
	.size		.nv.reservedSmem.cap,0x4
